//
// Generated by NVIDIA NVVM Compiler
//
// Compiler Build ID: CL-36424714
// Cuda compilation tools, release 13.0, V13.0.88
// Based on NVVM 20.0.0
//

.version 9.0
.target sm_100
.address_size 64

	// .globl	generate_candidates_kernel
.global .align 4 .b8 precalc_xorwow_matrix[102400];
.global .align 4 .b8 precalc_xorwow_offset_matrix[102400];
.global .align 4 .b8 mrg32k3aM1[2304];
.global .align 4 .b8 mrg32k3aM2[2304];
.global .align 4 .b8 mrg32k3aM1SubSeq[2016];
.global .align 4 .b8 mrg32k3aM2SubSeq[2016];
.global .align 4 .b8 mrg32k3aM1Seq[2304];
.global .align 4 .b8 mrg32k3aM2Seq[2304];
.const .align 8 .b8 __cr_lgamma_table[72];

.visible .entry generate_candidates_kernel(
	.param .u64 .ptr .align 1 generate_candidates_kernel_param_0,
	.param .u64 .ptr .align 1 generate_candidates_kernel_param_1,
	.param .u32 generate_candidates_kernel_param_2,
	.param .f32 generate_candidates_kernel_param_3,
	.param .f32 generate_candidates_kernel_param_4,
	.param .f32 generate_candidates_kernel_param_5
)
{
	.reg .pred 	%p<5>;
	.reg .b32 	%r<27>;
	.reg .b32 	%f<28>;
	.reg .b64 	%rd<9>;
	.reg .b64 	%fd<2>;

	ld.param.u64 	%rd1, [generate_candidates_kernel_param_0];
	ld.param.u64 	%rd2, [generate_candidates_kernel_param_1];
	ld.param.u32 	%r2, [generate_candidates_kernel_param_2];
	mov.u32 	%r3, %ctaid.x;
	mov.u32 	%r4, %ntid.x;
	mov.u32 	%r5, %tid.x;
	mad.lo.s32 	%r1, %r3, %r4, %r5;
	setp.ge.u32 	%p1, %r1, %r2;
	@%p1 bra 	$L__BB0_2;
	cvta.to.global.u64 	%rd3, %rd1;
	cvta.to.global.u64 	%rd4, %rd2;
	mul.wide.u32 	%rd5, %r1, 48;
	add.s64 	%rd6, %rd3, %rd5;
	ld.global.v2.u32 	{%r6, %r7}, [%rd6];
	ld.global.v2.u32 	{%r8, %r9}, [%rd6+8];
	ld.global.v2.u32 	{%r10, %r11}, [%rd6+16];
	ld.global.v2.u32 	{%r12, %r13}, [%rd6+24];
	ld.global.f32 	%f1, [%rd6+32];
	ld.global.f64 	%fd1, [%rd6+40];
	shr.u32 	%r14, %r7, 2;
	xor.b32  	%r15, %r14, %r7;
	shl.b32 	%r16, %r11, 4;
	shl.b32 	%r17, %r15, 1;
	xor.b32  	%r18, %r16, %r17;
	xor.b32  	%r19, %r18, %r11;
	xor.b32  	%r20, %r19, %r15;
	add.s32 	%r21, %r6, 362437;
	add.s32 	%r22, %r20, %r21;
	cvt.rn.f32.u32 	%f2, %r22;
	fma.rn.f32 	%f3, %f2, 0f2F800000, 0f2F000000;
	mov.f32 	%f4, 0f3F800000;
	sub.f32 	%f5, %f4, %f3;
	setp.lt.f32 	%p2, %f5, 0f00800000;
	mul.f32 	%f6, %f5, 0f4B000000;
	selp.f32 	%f7, %f6, %f5, %p2;
	selp.f32 	%f8, 0fC1B80000, 0f00000000, %p2;
	mov.b32 	%r23, %f7;
	add.s32 	%r24, %r23, -1059760811;
	and.b32  	%r25, %r24, -8388608;
	sub.s32 	%r26, %r23, %r25;
	mov.b32 	%f9, %r26;
	cvt.rn.f32.s32 	%f10, %r25;
	fma.rn.f32 	%f11, %f10, 0f34000000, %f8;
	add.f32 	%f12, %f9, 0fBF800000;
	fma.rn.f32 	%f13, %f12, 0fBE055027, 0f3E1039F6;
	fma.rn.f32 	%f14, %f13, %f12, 0fBDF8CDCC;
	fma.rn.f32 	%f15, %f14, %f12, 0f3E0F2955;
	fma.rn.f32 	%f16, %f15, %f12, 0fBE2AD8B9;
	fma.rn.f32 	%f17, %f16, %f12, 0f3E4CED0B;
	fma.rn.f32 	%f18, %f17, %f12, 0fBE7FFF22;
	fma.rn.f32 	%f19, %f18, %f12, 0f3EAAAA78;
	fma.rn.f32 	%f20, %f19, %f12, 0fBF000000;
	mul.f32 	%f21, %f12, %f20;
	fma.rn.f32 	%f22, %f21, %f12, %f12;
	fma.rn.f32 	%f23, %f11, 0f3F317218, %f22;
	setp.gt.u32 	%p3, %r23, 2139095039;
	fma.rn.f32 	%f24, %f7, 0f7F800000, 0f7F800000;
	selp.f32 	%f25, %f24, %f23, %p3;
	setp.eq.f32 	%p4, %f7, 0f00000000;
	neg.f32 	%f26, %f25;
	selp.f32 	%f27, 0f7F800000, %f26, %p4;
	mul.wide.u32 	%rd7, %r1, 4;
	add.s64 	%rd8, %rd4, %rd7;
	st.global.f32 	[%rd8], %f27;
	st.global.v2.u32 	[%rd6], {%r21, %r8};
	st.global.v2.u32 	[%rd6+8], {%r9, %r10};
	st.global.v2.u32 	[%rd6+16], {%r11, %r20};
	st.global.v2.u32 	[%rd6+24], {%r12, %r13};
	st.global.f32 	[%rd6+32], %f1;
	st.global.f64 	[%rd6+40], %fd1;
$L__BB0_2:
	ret;

}
	// .globl	top_k_selection_kernel
.visible .entry top_k_selection_kernel(
	.param .u64 .ptr .align 1 top_k_selection_kernel_param_0,
	.param .u64 .ptr .align 1 top_k_selection_kernel_param_1,
	.param .u32 top_k_selection_kernel_param_2,
	.param .u32 top_k_selection_kernel_param_3
)
{
	.reg .pred 	%p<40>;
	.reg .b32 	%r<107>;
	.reg .b32 	%f<71>;
	.reg .b64 	%rd<20>;

	ld.param.u64 	%rd9, [top_k_selection_kernel_param_0];
	ld.param.u64 	%rd8, [top_k_selection_kernel_param_1];
	ld.param.u32 	%r31, [top_k_selection_kernel_param_2];
	ld.param.u32 	%r32, [top_k_selection_kernel_param_3];
	cvta.to.global.u64 	%rd1, %rd9;
	mov.u32 	%r33, %ctaid.x;
	mov.u32 	%r34, %ntid.x;
	mov.u32 	%r35, %tid.x;
	mad.lo.s32 	%r1, %r33, %r34, %r35;
	setp.ge.u32 	%p1, %r1, %r32;
	@%p1 bra 	$L__BB1_15;
	setp.eq.s32 	%p2, %r31, 0;
	mov.b32 	%r106, 0;
	@%p2 bra 	$L__BB1_14;
	and.b32  	%r2, %r31, 15;
	setp.lt.u32 	%p3, %r31, 16;
	mov.f32 	%f67, 0fF149F2CA;
	mov.b32 	%r98, 0;
	mov.u32 	%r106, %r98;
	@%p3 bra 	$L__BB1_5;
	and.b32  	%r98, %r31, -16;
	add.s64 	%rd18, %rd1, 32;
	mov.f32 	%f67, 0fF149F2CA;
	mov.b32 	%r92, 0;
	mov.u32 	%r106, %r92;
$L__BB1_4:
	.pragma "nounroll";
	ld.global.f32 	%f12, [%rd18+-32];
	setp.gt.f32 	%p4, %f12, %f67;
	selp.f32 	%f13, %f12, %f67, %p4;
	selp.b32 	%r40, %r92, %r106, %p4;
	ld.global.f32 	%f14, [%rd18+-28];
	setp.gt.f32 	%p5, %f14, %f13;
	selp.f32 	%f15, %f14, %f13, %p5;
	add.s32 	%r41, %r92, 1;
	selp.b32 	%r42, %r41, %r40, %p5;
	ld.global.f32 	%f16, [%rd18+-24];
	setp.gt.f32 	%p6, %f16, %f15;
	selp.f32 	%f17, %f16, %f15, %p6;
	add.s32 	%r43, %r92, 2;
	selp.b32 	%r44, %r43, %r42, %p6;
	ld.global.f32 	%f18, [%rd18+-20];
	setp.gt.f32 	%p7, %f18, %f17;
	selp.f32 	%f19, %f18, %f17, %p7;
	add.s32 	%r45, %r92, 3;
	selp.b32 	%r46, %r45, %r44, %p7;
	ld.global.f32 	%f20, [%rd18+-16];
	setp.gt.f32 	%p8, %f20, %f19;
	selp.f32 	%f21, %f20, %f19, %p8;
	add.s32 	%r47, %r92, 4;
	selp.b32 	%r48, %r47, %r46, %p8;
	ld.global.f32 	%f22, [%rd18+-12];
	setp.gt.f32 	%p9, %f22, %f21;
	selp.f32 	%f23, %f22, %f21, %p9;
	add.s32 	%r49, %r92, 5;
	selp.b32 	%r50, %r49, %r48, %p9;
	ld.global.f32 	%f24, [%rd18+-8];
	setp.gt.f32 	%p10, %f24, %f23;
	selp.f32 	%f25, %f24, %f23, %p10;
	add.s32 	%r51, %r92, 6;
	selp.b32 	%r52, %r51, %r50, %p10;
	ld.global.f32 	%f26, [%rd18+-4];
	setp.gt.f32 	%p11, %f26, %f25;
	selp.f32 	%f27, %f26, %f25, %p11;
	add.s32 	%r53, %r92, 7;
	selp.b32 	%r54, %r53, %r52, %p11;
	ld.global.f32 	%f28, [%rd18];
	setp.gt.f32 	%p12, %f28, %f27;
	selp.f32 	%f29, %f28, %f27, %p12;
	add.s32 	%r55, %r92, 8;
	selp.b32 	%r56, %r55, %r54, %p12;
	ld.global.f32 	%f30, [%rd18+4];
	setp.gt.f32 	%p13, %f30, %f29;
	selp.f32 	%f31, %f30, %f29, %p13;
	add.s32 	%r57, %r92, 9;
	selp.b32 	%r58, %r57, %r56, %p13;
	ld.global.f32 	%f32, [%rd18+8];
	setp.gt.f32 	%p14, %f32, %f31;
	selp.f32 	%f33, %f32, %f31, %p14;
	add.s32 	%r59, %r92, 10;
	selp.b32 	%r60, %r59, %r58, %p14;
	ld.global.f32 	%f34, [%rd18+12];
	setp.gt.f32 	%p15, %f34, %f33;
	selp.f32 	%f35, %f34, %f33, %p15;
	add.s32 	%r61, %r92, 11;
	selp.b32 	%r62, %r61, %r60, %p15;
	ld.global.f32 	%f36, [%rd18+16];
	setp.gt.f32 	%p16, %f36, %f35;
	selp.f32 	%f37, %f36, %f35, %p16;
	add.s32 	%r63, %r92, 12;
	selp.b32 	%r64, %r63, %r62, %p16;
	ld.global.f32 	%f38, [%rd18+20];
	setp.gt.f32 	%p17, %f38, %f37;
	selp.f32 	%f39, %f38, %f37, %p17;
	add.s32 	%r65, %r92, 13;
	selp.b32 	%r66, %r65, %r64, %p17;
	ld.global.f32 	%f40, [%rd18+24];
	setp.gt.f32 	%p18, %f40, %f39;
	selp.f32 	%f41, %f40, %f39, %p18;
	add.s32 	%r67, %r92, 14;
	selp.b32 	%r68, %r67, %r66, %p18;
	ld.global.f32 	%f42, [%rd18+28];
	setp.gt.f32 	%p19, %f42, %f41;
	selp.f32 	%f67, %f42, %f41, %p19;
	add.s32 	%r69, %r92, 15;
	selp.b32 	%r106, %r69, %r68, %p19;
	add.s64 	%rd18, %rd18, 64;
	add.s32 	%r92, %r92, 16;
	setp.ne.s32 	%p20, %r92, %r98;
	@%p20 bra 	$L__BB1_4;
$L__BB1_5:
	setp.eq.s32 	%p21, %r2, 0;
	@%p21 bra 	$L__BB1_14;
	and.b32  	%r11, %r31, 7;
	setp.lt.u32 	%p22, %r2, 8;
	@%p22 bra 	$L__BB1_8;
	mul.wide.u32 	%rd10, %r98, 4;
	add.s64 	%rd11, %rd1, %rd10;
	ld.global.f32 	%f43, [%rd11];
	setp.gt.f32 	%p23, %f43, %f67;
	selp.f32 	%f44, %f43, %f67, %p23;
	selp.b32 	%r71, %r98, %r106, %p23;
	add.s32 	%r72, %r98, 1;
	ld.global.f32 	%f45, [%rd11+4];
	setp.gt.f32 	%p24, %f45, %f44;
	selp.f32 	%f46, %f45, %f44, %p24;
	selp.b32 	%r73, %r72, %r71, %p24;
	add.s32 	%r74, %r98, 2;
	ld.global.f32 	%f47, [%rd11+8];
	setp.gt.f32 	%p25, %f47, %f46;
	selp.f32 	%f48, %f47, %f46, %p25;
	selp.b32 	%r75, %r74, %r73, %p25;
	add.s32 	%r76, %r98, 3;
	ld.global.f32 	%f49, [%rd11+12];
	setp.gt.f32 	%p26, %f49, %f48;
	selp.f32 	%f50, %f49, %f48, %p26;
	selp.b32 	%r77, %r76, %r75, %p26;
	add.s32 	%r78, %r98, 4;
	ld.global.f32 	%f51, [%rd11+16];
	setp.gt.f32 	%p27, %f51, %f50;
	selp.f32 	%f52, %f51, %f50, %p27;
	selp.b32 	%r79, %r78, %r77, %p27;
	add.s32 	%r80, %r98, 5;
	ld.global.f32 	%f53, [%rd11+20];
	setp.gt.f32 	%p28, %f53, %f52;
	selp.f32 	%f54, %f53, %f52, %p28;
	selp.b32 	%r81, %r80, %r79, %p28;
	add.s32 	%r82, %r98, 6;
	ld.global.f32 	%f55, [%rd11+24];
	setp.gt.f32 	%p29, %f55, %f54;
	selp.f32 	%f56, %f55, %f54, %p29;
	selp.b32 	%r83, %r82, %r81, %p29;
	add.s32 	%r84, %r98, 7;
	ld.global.f32 	%f57, [%rd11+28];
	setp.gt.f32 	%p30, %f57, %f56;
	selp.f32 	%f67, %f57, %f56, %p30;
	selp.b32 	%r106, %r84, %r83, %p30;
	add.s32 	%r98, %r98, 8;
$L__BB1_8:
	setp.eq.s32 	%p31, %r11, 0;
	@%p31 bra 	$L__BB1_14;
	and.b32  	%r17, %r31, 3;
	setp.lt.u32 	%p32, %r11, 4;
	@%p32 bra 	$L__BB1_11;
	mul.wide.u32 	%rd12, %r98, 4;
	add.s64 	%rd13, %rd1, %rd12;
	ld.global.f32 	%f58, [%rd13];
	setp.gt.f32 	%p33, %f58, %f67;
	selp.f32 	%f59, %f58, %f67, %p33;
	selp.b32 	%r86, %r98, %r106, %p33;
	add.s32 	%r87, %r98, 1;
	ld.global.f32 	%f60, [%rd13+4];
	setp.gt.f32 	%p34, %f60, %f59;
	selp.f32 	%f61, %f60, %f59, %p34;
	selp.b32 	%r88, %r87, %r86, %p34;
	add.s32 	%r89, %r98, 2;
	ld.global.f32 	%f62, [%rd13+8];
	setp.gt.f32 	%p35, %f62, %f61;
	selp.f32 	%f63, %f62, %f61, %p35;
	selp.b32 	%r90, %r89, %r88, %p35;
	add.s32 	%r91, %r98, 3;
	ld.global.f32 	%f64, [%rd13+12];
	setp.gt.f32 	%p36, %f64, %f63;
	selp.f32 	%f67, %f64, %f63, %p36;
	selp.b32 	%r106, %r91, %r90, %p36;
	add.s32 	%r98, %r98, 4;
$L__BB1_11:
	setp.eq.s32 	%p37, %r17, 0;
	@%p37 bra 	$L__BB1_14;
	mul.wide.u32 	%rd14, %r98, 4;
	add.s64 	%rd19, %rd1, %rd14;
	neg.s32 	%r103, %r17;
$L__BB1_13:
	.pragma "nounroll";
	ld.global.f32 	%f65, [%rd19];
	setp.gt.f32 	%p38, %f65, %f67;
	selp.f32 	%f67, %f65, %f67, %p38;
	selp.b32 	%r106, %r98, %r106, %p38;
	add.s32 	%r98, %r98, 1;
	add.s64 	%rd19, %rd19, 4;
	add.s32 	%r103, %r103, 1;
	setp.ne.s32 	%p39, %r103, 0;
	@%p39 bra 	$L__BB1_13;
$L__BB1_14:
	cvta.to.global.u64 	%rd15, %rd8;
	mul.wide.u32 	%rd16, %r1, 4;
	add.s64 	%rd17, %rd15, %rd16;
	st.global.u32 	[%rd17], %r106;
$L__BB1_15:
	ret;

}
	// .globl	curandSetupKernel
.visible .entry curandSetupKernel(
	.param .u64 .ptr .align 1 curandSetupKernel_param_0,
	.param .u64 curandSetupKernel_param_1,
	.param .u32 curandSetupKernel_param_2
)
{
	.reg .pred 	%p<25>;
	.reg .b32 	%r<414>;
	.reg .b64 	%rd<19>;

	ld.param.u64 	%rd8, [curandSetupKernel_param_0];
	ld.param.u64 	%rd9, [curandSetupKernel_param_1];
	ld.param.u32 	%r183, [curandSetupKernel_param_2];
	mov.u32 	%r184, %ctaid.x;
	mov.u32 	%r185, %ntid.x;
	mov.u32 	%r186, %tid.x;
	mad.lo.s32 	%r1, %r184, %r185, %r186;
	setp.ge.u32 	%p1, %r1, %r183;
	@%p1 bra 	$L__BB2_44;
	cvta.to.global.u64 	%rd10, %rd8;
	cvt.u64.u32 	%rd18, %r1;
	mul.wide.u32 	%rd11, %r1, 48;
	add.s64 	%rd2, %rd10, %rd11;
	cvt.u32.u64 	%r187, %rd9;
	xor.b32  	%r188, %r187, -1429050551;
	mul.lo.s32 	%r189, %r188, 1099087573;
	{ .reg .b32 tmp; mov.b64 {tmp, %r190}, %rd9; }
	xor.b32  	%r191, %r190, -136515619;
	mul.lo.s32 	%r192, %r191, -1703105765;
	add.s32 	%r193, %r189, %r192;
	add.s32 	%r194, %r193, 6615241;
	add.s32 	%r195, %r189, 123456789;
	st.global.v2.u32 	[%rd2], {%r194, %r195};
	xor.b32  	%r196, %r189, 362436069;
	add.s32 	%r197, %r192, 521288629;
	st.global.v2.u32 	[%rd2+8], {%r196, %r197};
	xor.b32  	%r198, %r192, 88675123;
	add.s32 	%r199, %r189, 5783321;
	st.global.v2.u32 	[%rd2+16], {%r198, %r199};
	setp.eq.s32 	%p2, %r1, 0;
	@%p2 bra 	$L__BB2_43;
	mov.b32 	%r320, 0;
$L__BB2_3:
	and.b64  	%rd4, %rd18, 3;
	setp.eq.s64 	%p3, %rd4, 0;
	@%p3 bra 	$L__BB2_42;
	mul.wide.u32 	%rd12, %r320, 3200;
	mov.u64 	%rd13, precalc_xorwow_matrix;
	add.s64 	%rd5, %rd13, %rd12;
	cvt.u32.u64 	%r3, %rd4;
	mov.b32 	%r321, 0;
$L__BB2_5:
	mov.b32 	%r334, 0;
	mov.u32 	%r335, %r334;
	mov.u32 	%r336, %r334;
	mov.u32 	%r337, %r334;
	mov.u32 	%r338, %r334;
	mov.u32 	%r327, %r334;
$L__BB2_6:
	mul.wide.u32 	%rd14, %r327, 4;
	add.s64 	%rd15, %rd2, %rd14;
	ld.global.u32 	%r11, [%rd15+4];
	shl.b32 	%r12, %r327, 5;
	mov.b32 	%r333, 0;
$L__BB2_7:
	.pragma "nounroll";
	shr.u32 	%r204, %r11, %r333;
	and.b32  	%r205, %r204, 1;
	setp.eq.b32 	%p4, %r205, 1;
	not.pred 	%p5, %p4;
	add.s32 	%r206, %r12, %r333;
	mul.lo.s32 	%r207, %r206, 5;
	mul.wide.u32 	%rd16, %r207, 4;
	add.s64 	%rd6, %rd5, %rd16;
	@%p5 bra 	$L__BB2_9;
	ld.global.u32 	%r208, [%rd6];
	xor.b32  	%r338, %r338, %r208;
	ld.global.u32 	%r209, [%rd6+4];
	xor.b32  	%r337, %r337, %r209;
	ld.global.u32 	%r210, [%rd6+8];
	xor.b32  	%r336, %r336, %r210;
	ld.global.u32 	%r211, [%rd6+12];
	xor.b32  	%r335, %r335, %r211;
	ld.global.u32 	%r212, [%rd6+16];
	xor.b32  	%r334, %r334, %r212;
$L__BB2_9:
	and.b32  	%r214, %r204, 2;
	setp.eq.s32 	%p6, %r214, 0;
	@%p6 bra 	$L__BB2_11;
	ld.global.u32 	%r215, [%rd6+20];
	xor.b32  	%r338, %r338, %r215;
	ld.global.u32 	%r216, [%rd6+24];
	xor.b32  	%r337, %r337, %r216;
	ld.global.u32 	%r217, [%rd6+28];
	xor.b32  	%r336, %r336, %r217;
	ld.global.u32 	%r218, [%rd6+32];
	xor.b32  	%r335, %r335, %r218;
	ld.global.u32 	%r219, [%rd6+36];
	xor.b32  	%r334, %r334, %r219;
$L__BB2_11:
	and.b32  	%r221, %r204, 4;
	setp.eq.s32 	%p7, %r221, 0;
	@%p7 bra 	$L__BB2_13;
	ld.global.u32 	%r222, [%rd6+40];
	xor.b32  	%r338, %r338, %r222;
	ld.global.u32 	%r223, [%rd6+44];
	xor.b32  	%r337, %r337, %r223;
	ld.global.u32 	%r224, [%rd6+48];
	xor.b32  	%r336, %r336, %r224;
	ld.global.u32 	%r225, [%rd6+52];
	xor.b32  	%r335, %r335, %r225;
	ld.global.u32 	%r226, [%rd6+56];
	xor.b32  	%r334, %r334, %r226;
$L__BB2_13:
	and.b32  	%r228, %r204, 8;
	setp.eq.s32 	%p8, %r228, 0;
	@%p8 bra 	$L__BB2_15;
	ld.global.u32 	%r229, [%rd6+60];
	xor.b32  	%r338, %r338, %r229;
	ld.global.u32 	%r230, [%rd6+64];
	xor.b32  	%r337, %r337, %r230;
	ld.global.u32 	%r231, [%rd6+68];
	xor.b32  	%r336, %r336, %r231;
	ld.global.u32 	%r232, [%rd6+72];
	xor.b32  	%r335, %r335, %r232;
	ld.global.u32 	%r233, [%rd6+76];
	xor.b32  	%r334, %r334, %r233;
$L__BB2_15:
	and.b32  	%r235, %r204, 16;
	setp.eq.s32 	%p9, %r235, 0;
	@%p9 bra 	$L__BB2_17;
	ld.global.u32 	%r236, [%rd6+80];
	xor.b32  	%r338, %r338, %r236;
	ld.global.u32 	%r237, [%rd6+84];
	xor.b32  	%r337, %r337, %r237;
	ld.global.u32 	%r238, [%rd6+88];
	xor.b32  	%r336, %r336, %r238;
	ld.global.u32 	%r239, [%rd6+92];
	xor.b32  	%r335, %r335, %r239;
	ld.global.u32 	%r240, [%rd6+96];
	xor.b32  	%r334, %r334, %r240;
$L__BB2_17:
	and.b32  	%r242, %r204, 32;
	setp.eq.s32 	%p10, %r242, 0;
	@%p10 bra 	$L__BB2_19;
	ld.global.u32 	%r243, [%rd6+100];
	xor.b32  	%r338, %r338, %r243;
	ld.global.u32 	%r244, [%rd6+104];
	xor.b32  	%r337, %r337, %r244;
	ld.global.u32 	%r245, [%rd6+108];
	xor.b32  	%r336, %r336, %r245;
	ld.global.u32 	%r246, [%rd6+112];
	xor.b32  	%r335, %r335, %r246;
	ld.global.u32 	%r247, [%rd6+116];
	xor.b32  	%r334, %r334, %r247;
$L__BB2_19:
	and.b32  	%r249, %r204, 64;
	setp.eq.s32 	%p11, %r249, 0;
	@%p11 bra 	$L__BB2_21;
	ld.global.u32 	%r250, [%rd6+120];
	xor.b32  	%r338, %r338, %r250;
	ld.global.u32 	%r251, [%rd6+124];
	xor.b32  	%r337, %r337, %r251;
	ld.global.u32 	%r252, [%rd6+128];
	xor.b32  	%r336, %r336, %r252;
	ld.global.u32 	%r253, [%rd6+132];
	xor.b32  	%r335, %r335, %r253;
	ld.global.u32 	%r254, [%rd6+136];
	xor.b32  	%r334, %r334, %r254;
$L__BB2_21:
	and.b32  	%r256, %r204, 128;
	setp.eq.s32 	%p12, %r256, 0;
	@%p12 bra 	$L__BB2_23;
	ld.global.u32 	%r257, [%rd6+140];
	xor.b32  	%r338, %r338, %r257;
	ld.global.u32 	%r258, [%rd6+144];
	xor.b32  	%r337, %r337, %r258;
	ld.global.u32 	%r259, [%rd6+148];
	xor.b32  	%r336, %r336, %r259;
	ld.global.u32 	%r260, [%rd6+152];
	xor.b32  	%r335, %r335, %r260;
	ld.global.u32 	%r261, [%rd6+156];
	xor.b32  	%r334, %r334, %r261;
$L__BB2_23:
	and.b32  	%r263, %r204, 256;
	setp.eq.s32 	%p13, %r263, 0;
	@%p13 bra 	$L__BB2_25;
	ld.global.u32 	%r264, [%rd6+160];
	xor.b32  	%r338, %r338, %r264;
	ld.global.u32 	%r265, [%rd6+164];
	xor.b32  	%r337, %r337, %r265;
	ld.global.u32 	%r266, [%rd6+168];
	xor.b32  	%r336, %r336, %r266;
	ld.global.u32 	%r267, [%rd6+172];
	xor.b32  	%r335, %r335, %r267;
	ld.global.u32 	%r268, [%rd6+176];
	xor.b32  	%r334, %r334, %r268;
$L__BB2_25:
	and.b32  	%r270, %r204, 512;
	setp.eq.s32 	%p14, %r270, 0;
	@%p14 bra 	$L__BB2_27;
	ld.global.u32 	%r271, [%rd6+180];
	xor.b32  	%r338, %r338, %r271;
	ld.global.u32 	%r272, [%rd6+184];
	xor.b32  	%r337, %r337, %r272;
	ld.global.u32 	%r273, [%rd6+188];
	xor.b32  	%r336, %r336, %r273;
	ld.global.u32 	%r274, [%rd6+192];
	xor.b32  	%r335, %r335, %r274;
	ld.global.u32 	%r275, [%rd6+196];
	xor.b32  	%r334, %r334, %r275;
$L__BB2_27:
	and.b32  	%r277, %r204, 1024;
	setp.eq.s32 	%p15, %r277, 0;
	@%p15 bra 	$L__BB2_29;
	ld.global.u32 	%r278, [%rd6+200];
	xor.b32  	%r338, %r338, %r278;
	ld.global.u32 	%r279, [%rd6+204];
	xor.b32  	%r337, %r337, %r279;
	ld.global.u32 	%r280, [%rd6+208];
	xor.b32  	%r336, %r336, %r280;
	ld.global.u32 	%r281, [%rd6+212];
	xor.b32  	%r335, %r335, %r281;
	ld.global.u32 	%r282, [%rd6+216];
	xor.b32  	%r334, %r334, %r282;
$L__BB2_29:
	and.b32  	%r284, %r204, 2048;
	setp.eq.s32 	%p16, %r284, 0;
	@%p16 bra 	$L__BB2_31;
	ld.global.u32 	%r285, [%rd6+220];
	xor.b32  	%r338, %r338, %r285;
	ld.global.u32 	%r286, [%rd6+224];
	xor.b32  	%r337, %r337, %r286;
	ld.global.u32 	%r287, [%rd6+228];
	xor.b32  	%r336, %r336, %r287;
	ld.global.u32 	%r288, [%rd6+232];
	xor.b32  	%r335, %r335, %r288;
	ld.global.u32 	%r289, [%rd6+236];
	xor.b32  	%r334, %r334, %r289;
$L__BB2_31:
	and.b32  	%r291, %r204, 4096;
	setp.eq.s32 	%p17, %r291, 0;
	@%p17 bra 	$L__BB2_33;
	ld.global.u32 	%r292, [%rd6+240];
	xor.b32  	%r338, %r338, %r292;
	ld.global.u32 	%r293, [%rd6+244];
	xor.b32  	%r337, %r337, %r293;
	ld.global.u32 	%r294, [%rd6+248];
	xor.b32  	%r336, %r336, %r294;
	ld.global.u32 	%r295, [%rd6+252];
	xor.b32  	%r335, %r335, %r295;
	ld.global.u32 	%r296, [%rd6+256];
	xor.b32  	%r334, %r334, %r296;
$L__BB2_33:
	and.b32  	%r298, %r204, 8192;
	setp.eq.s32 	%p18, %r298, 0;
	@%p18 bra 	$L__BB2_35;
	ld.global.u32 	%r299, [%rd6+260];
	xor.b32  	%r338, %r338, %r299;
	ld.global.u32 	%r300, [%rd6+264];
	xor.b32  	%r337, %r337, %r300;
	ld.global.u32 	%r301, [%rd6+268];
	xor.b32  	%r336, %r336, %r301;
	ld.global.u32 	%r302, [%rd6+272];
	xor.b32  	%r335, %r335, %r302;
	ld.global.u32 	%r303, [%rd6+276];
	xor.b32  	%r334, %r334, %r303;
$L__BB2_35:
	and.b32  	%r305, %r204, 16384;
	setp.eq.s32 	%p19, %r305, 0;
	@%p19 bra 	$L__BB2_37;
	ld.global.u32 	%r306, [%rd6+280];
	xor.b32  	%r338, %r338, %r306;
	ld.global.u32 	%r307, [%rd6+284];
	xor.b32  	%r337, %r337, %r307;
	ld.global.u32 	%r308, [%rd6+288];
	xor.b32  	%r336, %r336, %r308;
	ld.global.u32 	%r309, [%rd6+292];
	xor.b32  	%r335, %r335, %r309;
	ld.global.u32 	%r310, [%rd6+296];
	xor.b32  	%r334, %r334, %r310;
$L__BB2_37:
	and.b32  	%r312, %r204, 32768;
	setp.eq.s32 	%p20, %r312, 0;
	@%p20 bra 	$L__BB2_39;
	ld.global.u32 	%r313, [%rd6+300];
	xor.b32  	%r338, %r338, %r313;
	ld.global.u32 	%r314, [%rd6+304];
	xor.b32  	%r337, %r337, %r314;
	ld.global.u32 	%r315, [%rd6+308];
	xor.b32  	%r336, %r336, %r315;
	ld.global.u32 	%r316, [%rd6+312];
	xor.b32  	%r335, %r335, %r316;
	ld.global.u32 	%r317, [%rd6+316];
	xor.b32  	%r334, %r334, %r317;
$L__BB2_39:
	add.s32 	%r333, %r333, 16;
	setp.ne.s32 	%p21, %r333, 32;
	@%p21 bra 	$L__BB2_7;
	mad.lo.s32 	%r318, %r327, -31, %r12;
	add.s32 	%r327, %r318, 1;
	setp.ne.s32 	%p22, %r327, 5;
	@%p22 bra 	$L__BB2_6;
	st.global.u32 	[%rd2+4], %r338;
	st.global.u32 	[%rd2+8], %r337;
	st.global.u32 	[%rd2+12], %r336;
	st.global.u32 	[%rd2+16], %r335;
	st.global.u32 	[%rd2+20], %r334;
	add.s32 	%r321, %r321, 1;
	setp.lt.u32 	%p23, %r321, %r3;
	@%p23 bra 	$L__BB2_5;
$L__BB2_42:
	shr.u64 	%rd7, %rd18, 2;
	add.s32 	%r320, %r320, 1;
	setp.gt.u64 	%p24, %rd18, 3;
	mov.u64 	%rd18, %rd7;
	@%p24 bra 	$L__BB2_3;
$L__BB2_43:
	mov.b32 	%r319, 0;
	st.global.v2.u32 	[%rd2+24], {%r319, %r319};
	st.global.u32 	[%rd2+32], %r319;
	mov.b64 	%rd17, 0;
	st.global.u64 	[%rd2+40], %rd17;
$L__BB2_44:
	ret;

}


// ===== COMPILED SASS (sm_100) =====

	.target	sm_100

	.elftype	@"ET_EXEC"


//--------------------- .note.nv.tkinfo           --------------------------
	.section	.note.nv.tkinfo,"",@"SHT_NOTE"
	.sectionflags	@"SHF_NOTE_NV_TKINFO"
	.tkinfo
        /*0018*/ 	.word	0x00000002
        /*0030*/ 	.string	""
        /*0030*/ 	.string	"ptxas"
        /*0030*/ 	.string	"Cuda compilation tools, release 13.0, V13.0.88"
        /*0030*/ 	.string	"Build cuda_13.0.r13.0/compiler.36424714_0"
        /*0030*/ 	.string	"-arch sm_100 -m 64 "



//--------------------- .note.nv.cuinfo           --------------------------
	.section	.note.nv.cuinfo,"",@"SHT_NOTE"
	.sectionflags	@"SHF_NOTE_NV_CUINFO"
        /*0018*/ 	.short	0x0002
        /*001a*/ 	.short	0x0064
        /*001c*/ 	.short	0x0082
	.zero		2


//--------------------- .nv.info                  --------------------------
	.section	.nv.info,"",@"SHT_CUDA_INFO"
	.align	4


	//----- nvinfo : EIATTR_REGCOUNT
	.align		4
        /*0000*/ 	.byte	0x04, 0x2f
        /*0002*/ 	.short	(.L_10 - .L_9)
	.align		4
.L_9:
        /*0004*/ 	.word	index@(generate_candidates_kernel)
        /*0008*/ 	.word	0x0000001a


	//----- nvinfo : EIATTR_FRAME_SIZE
	.align		4
.L_10:
        /*000c*/ 	.byte	0x04, 0x11
        /*000e*/ 	.short	(.L_12 - .L_11)
	.align		4
.L_11:
        /*0010*/ 	.word	index@(generate_candidates_kernel)
        /*0014*/ 	.word	0x00000000


	//----- nvinfo : EIATTR_REGCOUNT
	.align		4
.L_12:
        /*0018*/ 	.byte	0x04, 0x2f
        /*001a*/ 	.short	(.L_14 - .L_13)
	.align		4
.L_13:
        /*001c*/ 	.word	index@(top_k_selection_kernel)
        /*0020*/ 	.word	0x0000001f


	//----- nvinfo : EIATTR_FRAME_SIZE
	.align		4
.L_14:
        /*0024*/ 	.byte	0x04, 0x11
        /*0026*/ 	.short	(.L_16 - .L_15)
	.align		4
.L_15:
        /*0028*/ 	.word	index@(top_k_selection_kernel)
        /*002c*/ 	.word	0x00000000


	//----- nvinfo : EIATTR_REGCOUNT
	.align		4
.L_16:
        /*0030*/ 	.byte	0x04, 0x2f
        /*0032*/ 	.short	(.L_18 - .L_17)
	.align		4
.L_17:
        /*0034*/ 	.word	index@(curandSetupKernel)
        /*0038*/ 	.word	0x0000001f


	//----- nvinfo : EIATTR_FRAME_SIZE
	.align		4
.L_18:
        /*003c*/ 	.byte	0x04, 0x11
        /*003e*/ 	.short	(.L_20 - .L_19)
	.align		4
.L_19:
        /*0040*/ 	.word	index@(curandSetupKernel)
        /*0044*/ 	.word	0x00000000


	//----- nvinfo : EIATTR_MIN_STACK_SIZE
	.align		4
.L_20:
        /*0048*/ 	.byte	0x04, 0x12
        /*004a*/ 	.short	(.L_22 - .L_21)
	.align		4
.L_21:
        /*004c*/ 	.word	index@(curandSetupKernel)
        /*0050*/ 	.word	0x00000000


	//----- nvinfo : EIATTR_MIN_STACK_SIZE
	.align		4
.L_22:
        /*0054*/ 	.byte	0x04, 0x12
        /*0056*/ 	.short	(.L_24 - .L_23)
	.align		4
.L_23:
        /*0058*/ 	.word	index@(top_k_selection_kernel)
        /*005c*/ 	.word	0x00000000


	//----- nvinfo : EIATTR_MIN_STACK_SIZE
	.align		4
.L_24:
        /*0060*/ 	.byte	0x04, 0x12
        /*0062*/ 	.short	(.L_26 - .L_25)
	.align		4
.L_25:
        /*0064*/ 	.word	index@(generate_candidates_kernel)
        /*0068*/ 	.word	0x00000000
.L_26:


//--------------------- .nv.compat                --------------------------
	.section	.nv.compat,"",@"SHT_CUDA_COMPAT_INFO"
	.align	4
        /*0000*/ 	.byte	0x02, 0x09, 0x00, 0x00, 0x02, 0x02, 0x01, 0x00, 0x02, 0x05, 0x05, 0x00, 0x03, 0x07, 0x01, 0x01
        /*0010*/ 	.byte	0x02, 0x03, 0x00, 0x00, 0x02, 0x06, 0x01, 0x00, 0x04, 0x0b, 0x08, 0x00, 0x01, 0x00, 0x00, 0x00
        /*0020*/ 	.byte	0x00, 0x00, 0x00, 0x00


//--------------------- .nv.info.curandSetupKernel --------------------------
	.section	.nv.info.curandSetupKernel,"",@"SHT_CUDA_INFO"
	.sectionflags	@""
	.align	4


	//----- nvinfo : EIATTR_CUDA_API_VERSION
	.align		4
        /*0000*/ 	.byte	0x04, 0x37
        /*0002*/ 	.short	(.L_28 - .L_27)
.L_27:
        /*0004*/ 	.word	0x00000082


	//----- nvinfo : EIATTR_KPARAM_INFO
	.align		4
.L_28:
        /*0008*/ 	.byte	0x04, 0x17
        /*000a*/ 	.short	(.L_30 - .L_29)
.L_29:
        /*000c*/ 	.word	0x00000000
        /*0010*/ 	.short	0x0002
        /*0012*/ 	.short	0x0010
        /*0014*/ 	.byte	0x00, 0xf0, 0x11, 0x00


	//----- nvinfo : EIATTR_KPARAM_INFO
	.align		4
.L_30:
        /*0018*/ 	.byte	0x04, 0x17
        /*001a*/ 	.short	(.L_32 - .L_31)
.L_31:
        /*001c*/ 	.word	0x00000000
        /*0020*/ 	.short	0x0001
        /*0022*/ 	.short	0x0008
        /*0024*/ 	.byte	0x00, 0xf0, 0x21, 0x00


	//----- nvinfo : EIATTR_KPARAM_INFO
	.align		4
.L_32:
        /*0028*/ 	.byte	0x04, 0x17
        /*002a*/ 	.short	(.L_34 - .L_33)
.L_33:
        /*002c*/ 	.word	0x00000000
        /*0030*/ 	.short	0x0000
        /*0032*/ 	.short	0x0000
        /*0034*/ 	.byte	0x00, 0xf5, 0x21, 0x00


	//----- nvinfo : EIATTR_SPARSE_MMA_MASK
	.align		4
.L_34:
        /*0038*/ 	.byte	0x03, 0x50
        /*003a*/ 	.short	0x0000


	//----- nvinfo : EIATTR_MAXREG_COUNT
	.align		4
        /*003c*/ 	.byte	0x03, 0x1b
        /*003e*/ 	.short	0x00ff


	//----- nvinfo : EIATTR_MERCURY_ISA_VERSION
	.align		4
        /*0040*/ 	.byte	0x03, 0x5f
        /*0042*/ 	.short	0x0101


	//----- nvinfo : EIATTR_VRC_CTA_INIT_COUNT
	.align		4
        /*0044*/ 	.byte	0x02, 0x4a
	.zero		1
	.zero		1


	//----- nvinfo : EIATTR_EXIT_INSTR_OFFSETS
	.align		4
        /*0048*/ 	.byte	0x04, 0x1c
        /*004a*/ 	.short	(.L_36 - .L_35)


	//   ....[0]....
.L_35:
        /*004c*/ 	.word	0x00000070


	//   ....[1]....
        /*0050*/ 	.word	0x00000ef0


	//----- nvinfo : EIATTR_CRS_STACK_SIZE
	.align		4
.L_36:
        /*0054*/ 	.byte	0x04, 0x1e
        /*0056*/ 	.short	(.L_38 - .L_37)
.L_37:
        /*0058*/ 	.word	0x00000000


	//----- nvinfo : EIATTR_CBANK_PARAM_SIZE
	.align		4
.L_38:
        /*005c*/ 	.byte	0x03, 0x19
        /*005e*/ 	.short	0x0014


	//----- nvinfo : EIATTR_PARAM_CBANK
	.align		4
        /*0060*/ 	.byte	0x04, 0x0a
        /*0062*/ 	.short	(.L_40 - .L_39)
	.align		4
.L_39:
        /*0064*/ 	.word	index@(.nv.constant0.curandSetupKernel)
        /*0068*/ 	.short	0x0380
        /*006a*/ 	.short	0x0014


	//----- nvinfo : EIATTR_SW_WAR
	.align		4
.L_40:
        /*006c*/ 	.byte	0x04, 0x36
        /*006e*/ 	.short	(.L_42 - .L_41)
.L_41:
        /*0070*/ 	.word	0x00000008
.L_42:


//--------------------- .nv.info.top_k_selection_kernel --------------------------
	.section	.nv.info.top_k_selection_kernel,"",@"SHT_CUDA_INFO"
	.sectionflags	@""
	.align	4


	//----- nvinfo : EIATTR_CUDA_API_VERSION
	.align		4
        /*0000*/ 	.byte	0x04, 0x37
        /*0002*/ 	.short	(.L_44 - .L_43)
.L_43:
        /*0004*/ 	.word	0x00000082


	//----- nvinfo : EIATTR_KPARAM_INFO
	.align		4
.L_44:
        /*0008*/ 	.byte	0x04, 0x17
        /*000a*/ 	.short	(.L_46 - .L_45)
.L_45:
        /*000c*/ 	.word	0x00000000
        /*0010*/ 	.short	0x0003
        /*0012*/ 	.short	0x0014
        /*0014*/ 	.byte	0x00, 0xf0, 0x11, 0x00


	//----- nvinfo : EIATTR_KPARAM_INFO
	.align		4
.L_46:
        /*0018*/ 	.byte	0x04, 0x17
        /*001a*/ 	.short	(.L_48 - .L_47)
.L_47:
        /*001c*/ 	.word	0x00000000
        /*0020*/ 	.short	0x0002
        /*0022*/ 	.short	0x0010
        /*0024*/ 	.byte	0x00, 0xf0, 0x11, 0x00


	//----- nvinfo : EIATTR_KPARAM_INFO
	.align		4
.L_48:
        /*0028*/ 	.byte	0x04, 0x17
        /*002a*/ 	.short	(.L_50 - .L_49)
.L_49:
        /*002c*/ 	.word	0x00000000
        /*0030*/ 	.short	0x0001
        /*0032*/ 	.short	0x0008
        /*0034*/ 	.byte	0x00, 0xf5, 0x21, 0x00


	//----- nvinfo : EIATTR_KPARAM_INFO
	.align		4
.L_50:
        /*0038*/ 	.byte	0x04, 0x17
        /*003a*/ 	.short	(.L_52 - .L_51)
.L_51:
        /*003c*/ 	.word	0x00000000
        /*0040*/ 	.short	0x0000
        /*0042*/ 	.short	0x0000
        /*0044*/ 	.byte	0x00, 0xf5, 0x21, 0x00


	//----- nvinfo : EIATTR_SPARSE_MMA_MASK
	.align		4
.L_52:
        /*0048*/ 	.byte	0x03, 0x50
        /*004a*/ 	.short	0x0000


	//----- nvinfo : EIATTR_MAXREG_COUNT
	.align		4
        /*004c*/ 	.byte	0x03, 0x1b
        /*004e*/ 	.short	0x00ff


	//----- nvinfo : EIATTR_MERCURY_ISA_VERSION
	.align		4
        /*0050*/ 	.byte	0x03, 0x5f
        /*0052*/ 	.short	0x0101


	//----- nvinfo : EIATTR_VRC_CTA_INIT_COUNT
	.align		4
        /*0054*/ 	.byte	0x02, 0x4a
	.zero		1
	.zero		1


	//----- nvinfo : EIATTR_EXIT_INSTR_OFFSETS
	.align		4
        /*0058*/ 	.byte	0x04, 0x1c
        /*005a*/ 	.short	(.L_54 - .L_53)


	//   ....[0]....
.L_53:
        /*005c*/ 	.word	0x00000070


	//   ....[1]....
        /*0060*/ 	.word	0x00000b60


	//----- nvinfo : EIATTR_CBANK_PARAM_SIZE
	.align		4
.L_54:
        /*0064*/ 	.byte	0x03, 0x19
        /*0066*/ 	.short	0x0018


	//----- nvinfo : EIATTR_PARAM_CBANK
	.align		4
        /*0068*/ 	.byte	0x04, 0x0a
        /*006a*/ 	.short	(.L_56 - .L_55)
	.align		4
.L_55:
        /*006c*/ 	.word	index@(.nv.constant0.top_k_selection_kernel)
        /*0070*/ 	.short	0x0380
        /*0072*/ 	.short	0x0018


	//----- nvinfo : EIATTR_SW_WAR
	.align		4
.L_56:
        /*0074*/ 	.byte	0x04, 0x36
        /*0076*/ 	.short	(.L_58 - .L_57)
.L_57:
        /*0078*/ 	.word	0x00000008
.L_58:


//--------------------- .nv.info.generate_candidates_kernel --------------------------
	.section	.nv.info.generate_candidates_kernel,"",@"SHT_CUDA_INFO"
	.sectionflags	@""
	.align	4


	//----- nvinfo : EIATTR_CUDA_API_VERSION
	.align		4
        /*0000*/ 	.byte	0x04, 0x37
        /*0002*/ 	.short	(.L_60 - .L_59)
.L_59:
        /*0004*/ 	.word	0x00000082


	//----- nvinfo : EIATTR_KPARAM_INFO
	.align		4
.L_60:
        /*0008*/ 	.byte	0x04, 0x17
        /*000a*/ 	.short	(.L_62 - .L_61)
.L_61:
        /*000c*/ 	.word	0x00000000
        /*0010*/ 	.short	0x0005
        /*0012*/ 	.short	0x001c
        /*0014*/ 	.byte	0x00, 0xf0, 0x11, 0x00


	//----- nvinfo : EIATTR_KPARAM_INFO
	.align		4
.L_62:
        /*0018*/ 	.byte	0x04, 0x17
        /*001a*/ 	.short	(.L_64 - .L_63)
.L_63:
        /*001c*/ 	.word	0x00000000
        /*0020*/ 	.short	0x0004
        /*0022*/ 	.short	0x0018
        /*0024*/ 	.byte	0x00, 0xf0, 0x11, 0x00


	//----- nvinfo : EIATTR_KPARAM_INFO
	.align		4
.L_64:
        /*0028*/ 	.byte	0x04, 0x17
        /*002a*/ 	.short	(.L_66 - .L_65)
.L_65:
        /*002c*/ 	.word	0x00000000
        /*0030*/ 	.short	0x0003
        /*0032*/ 	.short	0x0014
        /*0034*/ 	.byte	0x00, 0xf0, 0x11, 0x00


	//----- nvinfo : EIATTR_KPARAM_INFO
	.align		4
.L_66:
        /*0038*/ 	.byte	0x04, 0x17
        /*003a*/ 	.short	(.L_68 - .L_67)
.L_67:
        /*003c*/ 	.word	0x00000000
        /*0040*/ 	.short	0x0002
        /*0042*/ 	.short	0x0010
        /*0044*/ 	.byte	0x00, 0xf0, 0x11, 0x00


	//----- nvinfo : EIATTR_KPARAM_INFO
	.align		4
.L_68:
        /*0048*/ 	.byte	0x04, 0x17
        /*004a*/ 	.short	(.L_70 - .L_69)
.L_69:
        /*004c*/ 	.word	0x00000000
        /*0050*/ 	.short	0x0001
        /*0052*/ 	.short	0x0008
        /*0054*/ 	.byte	0x00, 0xf5, 0x21, 0x00


	//----- nvinfo : EIATTR_KPARAM_INFO
	.align		4
.L_70:
        /*0058*/ 	.byte	0x04, 0x17
        /*005a*/ 	.short	(.L_72 - .L_71)
.L_71:
        /*005c*/ 	.word	0x00000000
        /*0060*/ 	.short	0x0000
        /*0062*/ 	.short	0x0000
        /*0064*/ 	.byte	0x00, 0xf5, 0x21, 0x00


	//----- nvinfo : EIATTR_SPARSE_MMA_MASK
	.align		4
.L_72:
        /*0068*/ 	.byte	0x03, 0x50
        /*006a*/ 	.short	0x0000


	//----- nvinfo : EIATTR_MAXREG_COUNT
	.align		4
        /*006c*/ 	.byte	0x03, 0x1b
        /*006e*/ 	.short	0x00ff


	//----- nvinfo : EIATTR_MERCURY_ISA_VERSION
	.align		4
        /*0070*/ 	.byte	0x03, 0x5f
        /*0072*/ 	.short	0x0101


	//----- nvinfo : EIATTR_VRC_CTA_INIT_COUNT
	.align		4
        /*0074*/ 	.byte	0x02, 0x4a
	.zero		1
	.zero		1


	//----- nvinfo : EIATTR_EXIT_INSTR_OFFSETS
	.align		4
        /*0078*/ 	.byte	0x04, 0x1c
        /*007a*/ 	.short	(.L_74 - .L_73)


	//   ....[0]....
.L_73:
        /*007c*/ 	.word	0x00000070


	//   ....[1]....
        /*0080*/ 	.word	0x00000440


	//----- nvinfo : EIATTR_CBANK_PARAM_SIZE
	.align		4
.L_74:
        /*0084*/ 	.byte	0x03, 0x19
        /*0086*/ 	.short	0x0020


	//----- nvinfo : EIATTR_PARAM_CBANK
	.align		4
        /*0088*/ 	.byte	0x04, 0x0a
        /*008a*/ 	.short	(.L_76 - .L_75)
	.align		4
.L_75:
        /*008c*/ 	.word	index@(.nv.constant0.generate_candidates_kernel)
        /*0090*/ 	.short	0x0380
        /*0092*/ 	.short	0x0020


	//----- nvinfo : EIATTR_SW_WAR
	.align		4
.L_76:
        /*0094*/ 	.byte	0x04, 0x36
        /*0096*/ 	.short	(.L_78 - .L_77)
.L_77:
        /*0098*/ 	.word	0x00000008
.L_78:


//--------------------- .nv.callgraph             --------------------------
	.section	.nv.callgraph,"",@"SHT_CUDA_CALLGRAPH"
	.align	4
	.sectionentsize	8
	.align		4
        /*0000*/ 	.word	0x00000000
	.align		4
        /*0004*/ 	.word	0xffffffff
	.align		4
        /*0008*/ 	.word	0x00000000
	.align		4
        /*000c*/ 	.word	0xfffffffe
	.align		4
        /*0010*/ 	.word	0x00000000
	.align		4
        /*0014*/ 	.word	0xfffffffd
	.align		4
        /*0018*/ 	.word	0x00000000
	.align		4
        /*001c*/ 	.word	0xfffffffc


//--------------------- .nv.constant4             --------------------------
	.section	.nv.constant4,"a",@progbits
	.align	8
	.align		8
.nv.constant4:
        /*0000*/ 	.dword	precalc_xorwow_matrix
	.align		8
        /*0008*/ 	.dword	precalc_xorwow_offset_matrix
	.align		8
        /*0010*/ 	.dword	mrg32k3aM1
	.align		8
        /*0018*/ 	.dword	mrg32k3aM2
	.align		8
        /*0020*/ 	.dword	mrg32k3aM1SubSeq
	.align		8
        /*0028*/ 	.dword	mrg32k3aM2SubSeq
	.align		8
        /*0030*/ 	.dword	mrg32k3aM1Seq
	.align		8
        /*0038*/ 	.dword	mrg32k3aM2Seq


//--------------------- .nv.constant3             --------------------------
	.section	.nv.constant3,"a",@progbits
	.align	8
.nv.constant3:
	.type		__cr_lgamma_table,@object
	.size		__cr_lgamma_table,(.L_8 - __cr_lgamma_table)
__cr_lgamma_table:
        /*0000*/ 	.byte	0x00, 0x00, 0x00, 0x00, 0x00, 0x00, 0x00, 0x00, 0x00, 0x00, 0x00, 0x00, 0x00, 0x00, 0x00, 0x00
        /*0010*/ 	.byte	0xef, 0x39, 0xfa, 0xfe, 0x42, 0x2e, 0xe6, 0x3f, 0x02, 0x20, 0x2a, 0xfa, 0x0b, 0xab, 0xfc, 0x3f
        /*0020*/ 	.byte	0xf9, 0x2c, 0x92, 0x7c, 0xa7, 0x6c, 0x09, 0x40, 0xc9, 0x79, 0x44, 0x3c, 0x64, 0x26, 0x13, 0x40
        /*0030*/ 	.byte	0xca, 0x01, 0xcf, 0x3a, 0x27, 0x51, 0x1a, 0x40, 0x30, 0xcc, 0x2d, 0xf3, 0xe1, 0x0c, 0x21, 0x40
        /*0040*/ 	.byte	0x0d, 0xb7, 0xfc, 0x82, 0x8e, 0x35, 0x25, 0x40
.L_8:


//--------------------- .text.curandSetupKernel   --------------------------
	.section	.text.curandSetupKernel,"ax",@progbits
	.align	128
        .global         curandSetupKernel
        .type           curandSetupKernel,@function
        .size           curandSetupKernel,(.L_x_17 - curandSetupKernel)
        .other          curandSetupKernel,@"STO_CUDA_ENTRY STV_DEFAULT"
curandSetupKernel:
.text.curandSetupKernel:
[----:B------:R-:W-:Y:S01]  /*0000*/  LDC R1, c[0x0][0x37c] ;  /* 0x0000df00ff017b82 */ /* 0x000fe20000000800 */
[----:B------:R-:W0:Y:S07]  /*0010*/  S2R R3, SR_TID.X ;  /* 0x0000000000037919 */ /* 0x000e2e0000002100 */
[----:B------:R-:W0:Y:S01]  /*0020*/  S2UR UR4, SR_CTAID.X ;  /* 0x00000000000479c3 */ /* 0x000e220000002500 */
[----:B------:R-:W1:Y:S07]  /*0030*/  LDCU UR5, c[0x0][0x390] ;  /* 0x00007200ff0577ac */ /* 0x000e6e0008000800 */
[----:B------:R-:W0:Y:S02]  /*0040*/  LDC R0, c[0x0][0x360] ;  /* 0x0000d800ff007b82 */ /* 0x000e240000000800 */
[----:B0-----:R-:W-:-:S05]  /*0050*/  IMAD R0, R0, UR4, R3 ;  /* 0x0000000400007c24 */ /* 0x001fca000f8e0203 */
[----:B-1----:R-:W-:-:S13]  /*0060*/  ISETP.GE.U32.AND P0, PT, R0, UR5, PT ;  /* 0x0000000500007c0c */ /* 0x002fda000bf06070 */
[----:B------:R-:W-:Y:S05]  /*0070*/  @P0 EXIT ;  /* 0x000000000000094d */ /* 0x000fea0003800000 */
[----:B------:R-:W0:Y:S01]  /*0080*/  LDC.64 R2, c[0x0][0x388] ;  /* 0x0000e200ff027b82 */ /* 0x000e220000000a00 */
[----:B------:R-:W1:Y:S01]  /*0090*/  LDCU.64 UR4, c[0x0][0x358] ;  /* 0x00006b00ff0477ac */ /* 0x000e620008000a00 */
[----:B------:R-:W-:Y:S01]  /*00a0*/  ISETP.NE.AND P0, PT, R0, RZ, PT ;  /* 0x000000ff0000720c */ /* 0x000fe20003f05270 */
[----:B------:R-:W-:Y:S05]  /*00b0*/  BSSY.RECONVERGENT B0, `(.L_x_0) ;  /* 0x00000e0000007945 */ /* 0x000fea0003800200 */
[----:B------:R-:W2:Y:S01]  /*00c0*/  LDC.64 R6, c[0x0][0x380] ;  /* 0x0000e000ff067b82 */ /* 0x000ea20000000a00 */
[----:B0-----:R-:W-:Y:S02]  /*00d0*/  LOP3.LUT R2, R2, 0xaad26b49, RZ, 0x3c, !PT ;  /* 0xaad26b4902027812 */ /* 0x001fe400078e3cff */
[----:B------:R-:W-:-:S03]  /*00e0*/  LOP3.LUT R3, R3, 0xf7dcefdd, RZ, 0x3c, !PT ;  /* 0xf7dcefdd03037812 */ /* 0x000fc600078e3cff */
[----:B------:R-:W-:Y:S02]  /*00f0*/  IMAD R2, R2, 0x4182bed5, RZ ;  /* 0x4182bed502027824 */ /* 0x000fe400078e02ff */
[----:B------:R-:W-:Y:S02]  /*0100*/  IMAD R3, R3, -0x658354e5, RZ ;  /* 0x9a7cab1b03037824 */ /* 0x000fe400078e02ff */
[----:B--2---:R-:W-:Y:S01]  /*0110*/  IMAD.WIDE.U32 R6, R0, 0x30, R6 ;  /* 0x0000003000067825 */ /* 0x004fe200078e0006 */
[C---:B------:R-:W-:Y:S02]  /*0120*/  LOP3.LUT R8, R2.reuse, 0x159a55e5, RZ, 0x3c, !PT ;  /* 0x159a55e502087812 */ /* 0x040fe400078e3cff */
[C---:B------:R-:W-:Y:S01]  /*0130*/  IADD3 R4, PT, PT, R2.reuse, 0x64f0c9, R3 ;  /* 0x0064f0c902047810 */ /* 0x040fe20007ffe003 */
[C---:B------:R-:W-:Y:S01]  /*0140*/  VIADD R5, R2.reuse, 0x75bcd15 ;  /* 0x075bcd1502057836 */ /* 0x040fe20000000000 */
[----:B------:R-:W-:Y:S01]  /*0150*/  LOP3.LUT R10, R3, 0x5491333, RZ, 0x3c, !PT ;  /* 0x05491333030a7812 */ /* 0x000fe200078e3cff */
[----:B------:R-:W-:-:S02]  /*0160*/  VIADD R11, R2, 0x583f19 ;  /* 0x00583f19020b7836 */ /* 0x000fc40000000000 */
[----:B------:R-:W-:Y:S01]  /*0170*/  VIADD R9, R3, 0x1f123bb5 ;  /* 0x1f123bb503097836 */ /* 0x000fe20000000000 */
[----:B-1----:R0:W-:Y:S04]  /*0180*/  STG.E.64 desc[UR4][R6.64], R4 ;  /* 0x0000000406007986 */ /* 0x0021e8000c101b04 */
[----:B------:R0:W-:Y:S04]  /*0190*/  STG.E.64 desc[UR4][R6.64+0x8], R8 ;  /* 0x0000080806007986 */ /* 0x0001e8000c101b04 */
[----:B------:R0:W-:Y:S01]  /*01a0*/  STG.E.64 desc[UR4][R6.64+0x10], R10 ;  /* 0x0000100a06007986 */ /* 0x0001e2000c101b04 */
[----:B------:R-:W-:Y:S05]  /*01b0*/  @!P0 BRA `(.L_x_1) ;  /* 0x0000000c003c8947 */ /* 0x000fea0003800000 */
[----:B------:R-:W-:-:S07]  /*01c0*/  CS2R R12, SRZ ;  /* 0x00000000000c7805 */ /* 0x000fce000001ff00 */
.L_x_7:
[----:B-1----:R-:W-:Y:S01]  /*01d0*/  LOP3.LUT R2, R0, 0x3, RZ, 0xc0, !PT ;  /* 0x0000000300027812 */ /* 0x002fe200078ec0ff */
[----:B------:R-:W-:Y:S03]  /*01e0*/  BSSY.RECONVERGENT B1, `(.L_x_2) ;  /* 0x00000c6000017945 */ /* 0x000fe60003800200 */
[----:B------:R-:W-:-:S04]  /*01f0*/  ISETP.NE.U32.AND P0, PT, R2, RZ, PT ;  /* 0x000000ff0200720c */ /* 0x000fc80003f05070 */
[----:B------:R-:W-:-:S13]  /*0200*/  ISETP.NE.AND.EX P0, PT, RZ, RZ, PT, P0 ;  /* 0x000000ffff00720c */ /* 0x000fda0003f05300 */
[----:B------:R-:W-:Y:S05]  /*0210*/  @!P0 BRA `(.L_x_3) ;  /* 0x0000000c00088947 */ /* 0x000fea0003800000 */
[----:B0-----:R-:W0:Y:S01]  /*0220*/  LDC.64 R8, c[0x4][RZ] ;  /* 0x01000000ff087b82 */ /* 0x001e220000000a00 */
[----:B------:R-:W-:Y:S02]  /*0230*/  IMAD.MOV.U32 R14, RZ, RZ, RZ ;  /* 0x000000ffff0e7224 */ /* 0x000fe400078e00ff */
[----:B0-----:R-:W-:-:S07]  /*0240*/  IMAD.WIDE.U32 R8, R12, 0xc80, R8 ;  /* 0x00000c800c087825 */ /* 0x001fce00078e0008 */
.L_x_6:
[----:B-1----:R-:W-:Y:S01]  /*0250*/  IMAD.MOV.U32 R15, RZ, RZ, RZ ;  /* 0x000000ffff0f7224 */ /* 0x002fe200078e00ff */
[----:B------:R-:W-:Y:S01]  /*0260*/  CS2R R2, SRZ ;  /* 0x0000000000027805 */ /* 0x000fe2000001ff00 */
[----:B------:R-:W-:Y:S01]  /*0270*/  IMAD.MOV.U32 R17, RZ, RZ, RZ ;  /* 0x000000ffff117224 */ /* 0x000fe200078e00ff */
[----:B------:R-:W-:-:S07]  /*0280*/  CS2R R4, SRZ ;  /* 0x0000000000047805 */ /* 0x000fce000001ff00 */
.L_x_5:
[----:B------:R-:W-:-:S05]  /*0290*/  IMAD.WIDE.U32 R10, R17, 0x4, R6 ;  /* 0x00000004110a7825 */ /* 0x000fca00078e0006 */
[----:B------:R0:W5:Y:S01]  /*02a0*/  LDG.E R16, desc[UR4][R10.64+0x4] ;  /* 0x000004040a107981 */ /* 0x000162000c1e1900 */
[----:B------:R-:W-:-:S07]  /*02b0*/  IMAD.MOV.U32 R19, RZ, RZ, RZ ;  /* 0x000000ffff137224 */ /* 0x000fce00078e00ff */
.L_x_4:
[----:B-----5:R-:W-:Y:S01]  /*02c0*/  SHF.R.U32.HI R24, RZ, R19, R16 ;  /* 0x00000013ff187219 */ /* 0x020fe20000011610 */
[----:B0-----:R-:W-:-:S03]  /*02d0*/  IMAD.SHL.U32 R10, R17, 0x20, RZ ;  /* 0x00000020110a7824 */ /* 0x001fc600078e00ff */
[----:B------:R-:W-:Y:S01]  /*02e0*/  LOP3.LUT R11, R24, 0x1, RZ, 0xc0, !PT ;  /* 0x00000001180b7812 */ /* 0x000fe200078ec0ff */
[----:B------:R-:W-:-:S03]  /*02f0*/  IMAD.IADD R10, R10, 0x1, R19 ;  /* 0x000000010a0a7824 */ /* 0x000fc600078e0213 */
[----:B------:R-:W-:Y:S01]  /*0300*/  ISETP.NE.U32.AND P0, PT, R11, 0x1, PT ;  /* 0x000000010b00780c */ /* 0x000fe20003f05070 */
[----:B------:R-:W-:-:S03]  /*0310*/  IMAD R11, R10, 0x5, RZ ;  /* 0x000000050a0b7824 */ /* 0x000fc600078e02ff */
[----:B------:R-:W-:Y:S01]  /*0320*/  R2P PR, R24, 0x7e ;  /* 0x0000007e18007804 */ /* 0x000fe20000000000 */
[----:B------:R-:W-:-:S08]  /*0330*/  IMAD.WIDE.U32 R10, R11, 0x4, R8 ;  /* 0x000000040b0a7825 */ /* 0x000fd000078e0008 */
[----:B------:R-:W2:Y:S04]  /*0340*/  @!P0 LDG.E R18, desc[UR4][R10.64] ;  /* 0x000000040a128981 */ /* 0x000ea8000c1e1900 */
[----:B------:R-:W3:Y:S04]  /*0350*/  @!P0 LDG.E R20, desc[UR4][R10.64+0x10] ;  /* 0x000010040a148981 */ /* 0x000ee8000c1e1900 */
[----:B------:R-:W4:Y:S04]  /*0360*/  @P1 LDG.E R22, desc[UR4][R10.64+0x14] ;  /* 0x000014040a161981 */ /* 0x000f28000c1e1900 */
[----:B------:R-:W4:Y:S04]  /*0370*/  @P2 LDG.E R26, desc[UR4][R10.64+0x28] ;  /* 0x000028040a1a2981 */ /* 0x000f28000c1e1900 */
[----:B------:R-:W4:Y:S04]  /*0380*/  @!P0 LDG.E R21, desc[UR4][R10.64+0x4] ;  /* 0x000004040a158981 */ /* 0x000f28000c1e1900 */
[----:B------:R-:W4:Y:S04]  /*0390*/  @!P0 LDG.E R23, desc[UR4][R10.64+0xc] ;  /* 0x00000c040a178981 */ /* 0x000f28000c1e1900 */
[----:B------:R-:W4:Y:S04]  /*03a0*/  @P1 LDG.E R25, desc[UR4][R10.64+0x18] ;  /* 0x000018040a191981 */ /* 0x000f28000c1e1900 */
[----:B------:R-:W4:Y:S04]  /*03b0*/  @P3 LDG.E R28, desc[UR4][R10.64+0x3c] ;  /* 0x00003c040a1c3981 */ /* 0x000f28000c1e1900 */
[----:B------:R-:W4:Y:S01]  /*03c0*/  @P6 LDG.E R27, desc[UR4][R10.64+0x7c] ;  /* 0x00007c040a1b6981 */ /* 0x000f22000c1e1900 */
[----:B--2---:R-:W-:-:S03]  /*03d0*/  @!P0 LOP3.LUT R15, R15, R18, RZ, 0x3c, !PT ;  /* 0x000000120f0f8212 */ /* 0x004fc600078e3cff */
[----:B------:R-:W2:Y:S01]  /*03e0*/  @!P0 LDG.E R18, desc[UR4][R10.64+0x8] ;  /* 0x000008040a128981 */ /* 0x000ea2000c1e1900 */
[----:B---3--:R-:W-:-:S03]  /*03f0*/  @!P0 LOP3.LUT R3, R3, R20, RZ, 0x3c, !PT ;  /* 0x0000001403038212 */ /* 0x008fc600078e3cff */
[----:B------:R-:W3:Y:S01]  /*0400*/  @P1 LDG.E R20, desc[UR4][R10.64+0x24] ;  /* 0x000024040a141981 */ /* 0x000ee2000c1e1900 */
[----:B----4-:R-:W-:-:S03]  /*0410*/  @P1 LOP3.LUT R15, R15, R22, RZ, 0x3c, !PT ;  /* 0x000000160f0f1212 */ /* 0x010fc600078e3cff */
[----:B------:R-:W4:Y:S01]  /*0420*/  @P2 LDG.E R22, desc[UR4][R10.64+0x38] ;  /* 0x000038040a162981 */ /* 0x000f22000c1e1900 */
[----:B------:R-:W-:-:S03]  /*0430*/  @P2 LOP3.LUT R15, R15, R26, RZ, 0x3c, !PT ;  /* 0x0000001a0f0f2212 */ /* 0x000fc600078e3cff */
[----:B------:R-:W4:Y:S01]  /*0440*/  @P4 LDG.E R26, desc[UR4][R10.64+0x50] ;  /* 0x000050040a1a4981 */ /* 0x000f22000c1e1900 */
[----:B------:R-:W-:-:S03]  /*0450*/  @!P0 LOP3.LUT R4, R4, R21, RZ, 0x3c, !PT ;  /* 0x0000001504048212 */ /* 0x000fc600078e3cff */
[----:B------:R-:W4:Y:S01]  /*0460*/  @P1 LDG.E R21, desc[UR4][R10.64+0x20] ;  /* 0x000020040a151981 */ /* 0x000f22000c1e1900 */
[----:B------:R-:W-:-:S03]  /*0470*/  @!P0 LOP3.LUT R2, R2, R23, RZ, 0x3c, !PT ;  /* 0x0000001702028212 */ /* 0x000fc600078e3cff */
[----:B------:R-:W4:Y:S01]  /*0480*/  @P2 LDG.E R23, desc[UR4][R10.64+0x2c] ;  /* 0x00002c040a172981 */ /* 0x000f22000c1e1900 */
[----:B------:R-:W-:-:S03]  /*0490*/  @P1 LOP3.LUT R4, R4, R25, RZ, 0x3c, !PT ;  /* 0x0000001904041212 */ /* 0x000fc600078e3cff */
[----:B------:R-:W4:Y:S01]  /*04a0*/  @P2 LDG.E R25, desc[UR4][R10.64+0x34] ;  /* 0x000034040a192981 */ /* 0x000f22000c1e1900 */
[----:B--2---:R-:W-:-:S03]  /*04b0*/  @!P0 LOP3.LUT R5, R5, R18, RZ, 0x3c, !PT ;  /* 0x0000001205058212 */ /* 0x004fc600078e3cff */
[----:B------:R-:W2:Y:S01]  /*04c0*/  @P1 LDG.E R18, desc[UR4][R10.64+0x1c] ;  /* 0x00001c040a121981 */ /* 0x000ea2000c1e1900 */
[----:B---3--:R-:W-:-:S03]  /*04d0*/  @P1 LOP3.LUT R3, R3, R20, RZ, 0x3c, !PT ;  /* 0x0000001403031212 */ /* 0x008fc600078e3cff */
[----:B------:R-:W3:Y:S01]  /*04e0*/  @P2 LDG.E R20, desc[UR4][R10.64+0x30] ;  /* 0x000030040a142981 */ /* 0x000ee2000c1e1900 */
[----:B----4-:R-:W-:-:S03]  /*04f0*/  @P2 LOP3.LUT R3, R3, R22, RZ, 0x3c, !PT ;  /* 0x0000001603032212 */ /* 0x010fc600078e3cff */
[----:B------:R-:W4:Y:S01]  /*0500*/  @P3 LDG.E R22, desc[UR4][R10.64+0x4c] ;  /* 0x00004c040a163981 */ /* 0x000f22000c1e1900 */
[----:B------:R-:W-:-:S04]  /*0510*/  @P3 LOP3.LUT R15, R15, R28, RZ, 0x3c, !PT ;  /* 0x0000001c0f0f3212 */ /* 0x000fc800078e3cff */
[----:B------:R-:W-:Y:S02]  /*0520*/  @P4 LOP3.LUT R15, R15, R26, RZ, 0x3c, !PT ;  /* 0x0000001a0f0f4212 */ /* 0x000fe400078e3cff */
[----:B------:R-:W-:Y:S01]  /*0530*/  @P1 LOP3.LUT R2, R2, R21, RZ, 0x3c, !PT ;  /* 0x0000001502021212 */ /* 0x000fe200078e3cff */
[----:B------:R-:W4:Y:S04]  /*0540*/  @P5 LDG.E R26, desc[UR4][R10.64+0x64] ;  /* 0x000064040a1a5981 */ /* 0x000f28000c1e1900 */
[----:B------:R-:W4:Y:S01]  /*0550*/  @P3 LDG.E R21, desc[UR4][R10.64+0x40] ;  /* 0x000040040a153981 */ /* 0x000f22000c1e1900 */
[----:B------:R-:W-:Y:S02]  /*0560*/  @P2 LOP3.LUT R4, R4, R23, RZ, 0x3c, !PT ;  /* 0x0000001704042212 */ /* 0x000fe400078e3cff */
[----:B------:R-:W-:Y:S01]  /*0570*/  @P2 LOP3.LUT R2, R2, R25, RZ, 0x3c, !PT ;  /* 0x0000001902022212 */ /* 0x000fe200078e3cff */
[----:B------:R-:W4:Y:S04]  /*0580*/  @P3 LDG.E R23, desc[UR4][R10.64+0x48] ;  /* 0x000048040a173981 */ /* 0x000f28000c1e1900 */
[----:B------:R-:W4:Y:S01]  /*0590*/  @P4 LDG.E R25, desc[UR4][R10.64+0x54] ;  /* 0x000054040a194981 */ /* 0x000f22000c1e1900 */
[----:B--2---:R-:W-:-:S03]  /*05a0*/  @P1 LOP3.LUT R5, R5, R18, RZ, 0x3c, !PT ;  /* 0x0000001205051212 */ /* 0x004fc600078e3cff */
[----:B------:R-:W2:Y:S01]  /*05b0*/  @P3 LDG.E R18, desc[UR4][R10.64+0x44] ;  /* 0x000044040a123981 */ /* 0x000ea2000c1e1900 */
[----:B---3--:R-:W-:-:S03]  /*05c0*/  @P2 LOP3.LUT R5, R5, R20, RZ, 0x3c, !PT ;  /* 0x0000001405052212 */ /* 0x008fc600078e3cff */
[----:B------:R-:W3:Y:S01]  /*05d0*/  @P4 LDG.E R20, desc[UR4][R10.64+0x58] ;  /* 0x000058040a144981 */ /* 0x000ee2000c1e1900 */
[----:B----4-:R-:W-:-:S03]  /*05e0*/  @P3 LOP3.LUT R3, R3, R22, RZ, 0x3c, !PT ;  /* 0x0000001603033212 */ /* 0x010fc600078e3cff */
[----:B------:R-:W4:Y:S01]  /*05f0*/  @P4 LDG.E R22, desc[UR4][R10.64+0x60] ;  /* 0x000060040a164981 */ /* 0x000f22000c1e1900 */
[----:B------:R-:W-:Y:S02]  /*0600*/  LOP3.LUT P0, RZ, R24, 0x80, RZ, 0xc0, !PT ;  /* 0x0000008018ff7812 */ /* 0x000fe4000780c0ff */
[----:B------:R-:W-:Y:S02]  /*0610*/  @P5 LOP3.LUT R15, R15, R26, RZ, 0x3c, !PT ;  /* 0x0000001a0f0f5212 */ /* 0x000fe400078e3cff */
[----:B------:R-:W4:Y:S01]  /*0620*/  @P6 LDG.E R26, desc[UR4][R10.64+0x78] ;  /* 0x000078040a1a6981 */ /* 0x000f22000c1e1900 */
[----:B------:R-:W-:-:S03]  /*0630*/  @P3 LOP3.LUT R4, R4, R21, RZ, 0x3c, !PT ;  /* 0x0000001504043212 */ /* 0x000fc600078e3cff */
[----:B------:R-:W4:Y:S01]  /*0640*/  @P4 LDG.E R21, desc[UR4][R10.64+0x5c] ;  /* 0x00005c040a154981 */ /* 0x000f22000c1e1900 */
[----:B------:R-:W-:-:S03]  /*0650*/  @P3 LOP3.LUT R2, R2, R23, RZ, 0x3c, !PT ;  /* 0x0000001702023212 */ /* 0x000fc600078e3cff */
[----:B------:R-:W4:Y:S01]  /*0660*/  @P5 LDG.E R23, desc[UR4][R10.64+0x68] ;  /* 0x000068040a175981 */ /* 0x000f22000c1e1900 */
[----:B------:R-:W-:-:S03]  /*0670*/  @P4 LOP3.LUT R4, R4, R25, RZ, 0x3c, !PT ;  /* 0x0000001904044212 */ /* 0x000fc600078e3cff */
[----:B------:R-:W4:Y:S01]  /*0680*/  @P5 LDG.E R25, desc[UR4][R10.64+0x70] ;  /* 0x000070040a195981 */ /* 0x000f22000c1e1900 */
[----:B--2---:R-:W-:-:S03]  /*0690*/  @P3 LOP3.LUT R5, R5, R18, RZ, 0x3c, !PT ;  /* 0x0000001205053212 */ /* 0x004fc600078e3cff */
[----:B------:R-:W2:Y:S01]  /*06a0*/  @P5 LDG.E R18, desc[UR4][R10.64+0x6c] ;  /* 0x00006c040a125981 */ /* 0x000ea2000c1e1900 */
[----:B---3--:R-:W-:-:S03]  /*06b0*/  @P4 LOP3.LUT R5, R5, R20, RZ, 0x3c, !PT ;  /* 0x0000001405054212 */ /* 0x008fc600078e3cff */
[----:B------:R-:W3:Y:S01]  /*06c0*/  @P5 LDG.E R20, desc[UR4][R10.64+0x74] ;  /* 0x000074040a145981 */ /* 0x000ee2000c1e1900 */
[----:B----4-:R-:W-:-:S03]  /*06d0*/  @P4 LOP3.LUT R3, R3, R22, RZ, 0x3c, !PT ;  /* 0x0000001603034212 */ /* 0x010fc600078e3cff */
[----:B------:R-:W4:Y:S01]  /*06e0*/  @P0 LDG.E R22, desc[UR4][R10.64+0x8c] ;  /* 0x00008c040a160981 */ /* 0x000f22000c1e1900 */
[----:B------:R-:W-:-:S03]  /*06f0*/  @P6 LOP3.LUT R15, R15, R26, RZ, 0x3c, !PT ;  /* 0x0000001a0f0f6212 */ /* 0x000fc600078e3cff */
        /* <DEDUP_REMOVED lines=13> */
[----:B------:R-:W-:Y:S02]  /*07d0*/  @P6 LOP3.LUT R4, R4, R27, RZ, 0x3c, !PT ;  /* 0x0000001b04046212 */ /* 0x000fe400078e3cff */
[----:B------:R-:W-:Y:S02]  /*07e0*/  @P6 LOP3.LUT R2, R2, R21, RZ, 0x3c, !PT ;  /* 0x0000001502026212 */ /* 0x000fe400078e3cff */
[----:B------:R-:W-:Y:S02]  /*07f0*/  @P0 LOP3.LUT R4, R4, R23, RZ, 0x3c, !PT ;  /* 0x0000001704040212 */ /* 0x000fe400078e3cff */
[----:B------:R-:W-:Y:S02]  /*0800*/  @P0 LOP3.LUT R2, R2, R25, RZ, 0x3c, !PT ;  /* 0x0000001902020212 */ /* 0x000fe400078e3cff */
[----:B--2---:R-:W-:Y:S02]  /*0810*/  @P6 LOP3.LUT R5, R5, R18, RZ, 0x3c, !PT ;  /* 0x0000001205056212 */ /* 0x004fe400078e3cff */
[----:B---3--:R-:W-:-:S02]  /*0820*/  @P6 LOP3.LUT R3, R3, R20, RZ, 0x3c, !PT ;  /* 0x0000001403036212 */ /* 0x008fc400078e3cff */
[----:B----4-:R-:W-:Y:S02]  /*0830*/  @P0 LOP3.LUT R5, R5, R22, RZ, 0x3c, !PT ;  /* 0x0000001605050212 */ /* 0x010fe400078e3cff */
[----:B------:R-:W-:Y:S02]  /*0840*/  @P0 LOP3.LUT R3, R3, R26, RZ, 0x3c, !PT ;  /* 0x0000001a03030212 */ /* 0x000fe400078e3cff */
[----:B------:R-:W-:-:S13]  /*0850*/  R2P PR, R24.B1, 0x7f ;  /* 0x0000007f18007804 */ /* 0x000fda0000001000 */
[----:B------:R-:W2:Y:S04]  /*0860*/  @P0 LDG.E R18, desc[UR4][R10.64+0xa0] ;  /* 0x0000a0040a120981 */ /* 0x000ea8000c1e1900 */
[----:B------:R-:W3:Y:S04]  /*0870*/  @P1 LDG.E R22, desc[UR4][R10.64+0xb4] ;  /* 0x0000b4040a161981 */ /* 0x000ee8000c1e1900 */
[----:B------:R-:W4:Y:S04]  /*0880*/  @P2 LDG.E R26, desc[UR4][R10.64+0xc8] ;  /* 0x0000c8040a1a2981 */ /* 0x000f28000c1e1900 */
[----:B------:R-:W4:Y:S04]  /*0890*/  @P3 LDG.E R28, desc[UR4][R10.64+0xdc] ;  /* 0x0000dc040a1c3981 */ /* 0x000f28000c1e1900 */
[----:B------:R-:W4:Y:S04]  /*08a0*/  @P0 LDG.E R23, desc[UR4][R10.64+0xa4] ;  /* 0x0000a4040a170981 */ /* 0x000f28000c1e1900 */
[----:B------:R-:W4:Y:S04]  /*08b0*/  @P0 LDG.E R20, desc[UR4][R10.64+0xa8] ;  /* 0x0000a8040a140981 */ /* 0x000f28000c1e1900 */
[----:B------:R-:W4:Y:S04]  /*08c0*/  @P4 LDG.E R25, desc[UR4][R10.64+0xf0] ;  /* 0x0000f0040a194981 */ /* 0x000f28000c1e1900 */
        /* <DEDUP_REMOVED lines=21> */
[----:B------:R-:W-:Y:S02]  /*0a20*/  LOP3.LUT P0, RZ, R24, 0x8000, RZ, 0xc0, !PT ;  /* 0x0000800018ff7812 */ /* 0x000fe4000780c0ff */
[----:B----4-:R-:W-:Y:S01]  /*0a30*/  @P5 LOP3.LUT R15, R15, R26, RZ, 0x3c, !PT ;  /* 0x0000001a0f0f5212 */ /* 0x010fe200078e3cff */
[----:B------:R-:W4:Y:S04]  /*0a40*/  @P3 LDG.E R24, desc[UR4][R10.64+0xe4] ;  /* 0x0000e4040a183981 */ /* 0x000f28000c1e1900 */
[----:B------:R-:W2:Y:S01]  /*0a50*/  @P6 LDG.E R26, desc[UR4][R10.64+0x118] ;  /* 0x000118040a1a6981 */ /* 0x000ea2000c1e1900 */
        /* <DEDUP_REMOVED lines=8> */
[----:B---3--:R-:W-:-:S03]  /*0ae0*/  @P2 LOP3.LUT R3, R3, R22, RZ, 0x3c, !PT ;  /* 0x0000001603032212 */ /* 0x008fc600078e3cff */
[----:B------:R-:W3:Y:S01]  /*0af0*/  @P4 LDG.E R22, desc[UR4][R10.64+0x100] ;  /* 0x000100040a164981 */ /* 0x000ee2000c1e1900 */
[----:B--2---:R-:W-:-:S03]  /*0b00*/  @P6 LOP3.LUT R15, R15, R26, RZ, 0x3c, !PT ;  /* 0x0000001a0f0f6212 */ /* 0x004fc600078e3cff */
[----:B------:R-:W2:Y:S01]  /*0b10*/  @P0 LDG.E R26, desc[UR4][R10.64+0x12c] ;  /* 0x00012c040a1a0981 */ /* 0x000ea2000c1e1900 */
[----:B----4-:R-:W-:-:S03]  /*0b20*/  @P2 LOP3.LUT R2, R2, R23, RZ, 0x3c, !PT ;  /* 0x0000001702022212 */ /* 0x010fc600078e3cff */
[----:B------:R-:W4:Y:S01]  /*0b30*/  @P4 LDG.E R23, desc[UR4][R10.64+0xfc] ;  /* 0x0000fc040a174981 */ /* 0x000f22000c1e1900 */
[----:B------:R-:W-:-:S03]  /*0b40*/  @P2 LOP3.LUT R5, R5, R20, RZ, 0x3c, !PT ;  /* 0x0000001405052212 */ /* 0x000fc600078e3cff */
[----:B------:R-:W4:Y:S01]  /*0b50*/  @P4 LDG.E R20, desc[UR4][R10.64+0xf8] ;  /* 0x0000f8040a144981 */ /* 0x000f22000c1e1900 */
[----:B------:R-:W-:Y:S02]  /*0b60*/  @P3 LOP3.LUT R2, R2, R27, RZ, 0x3c, !PT ;  /* 0x0000001b02023212 */ /* 0x000fe400078e3cff */
[----:B------:R-:W-:Y:S01]  /*0b70*/  @P3 LOP3.LUT R4, R4, R25, RZ, 0x3c, !PT ;  /* 0x0000001904043212 */ /* 0x000fe200078e3cff */
[----:B------:R-:W4:Y:S01]  /*0b80*/  @P5 LDG.E R27, desc[UR4][R10.64+0x110] ;  /* 0x000110040a1b5981 */ /* 0x000f22000c1e1900 */
[----:B------:R-:W-:-:S03]  /*0b90*/  @P3 LOP3.LUT R5, R5, R24, RZ, 0x3c, !PT ;  /* 0x0000001805053212 */ /* 0x000fc600078e3cff */
[----:B------:R-:W4:Y:S04]  /*0ba0*/  @P5 LDG.E R25, desc[UR4][R10.64+0x108] ;  /* 0x000108040a195981 */ /* 0x000f28000c1e1900 */
        /* <DEDUP_REMOVED lines=19> */
[----:B------:R-:W-:-:S05]  /*0ce0*/  VIADD R19, R19, 0x10 ;  /* 0x0000001013137836 */ /* 0x000fca0000000000 */
[----:B------:R-:W-:Y:S02]  /*0cf0*/  ISETP.NE.AND P1, PT, R19, 0x20, PT ;  /* 0x000000201300780c */ /* 0x000fe40003f25270 */
[----:B------:R-:W-:Y:S02]  /*0d00*/  @P5 LOP3.LUT R3, R3, R18, RZ, 0x3c, !PT ;  /* 0x0000001203035212 */ /* 0x000fe400078e3cff */
[----:B------:R-:W-:Y:S02]  /*0d10*/  @P6 LOP3.LUT R4, R4, R21, RZ, 0x3c, !PT ;  /* 0x0000001504046212 */ /* 0x000fe400078e3cff */
[----:B---3--:R-:W-:-:S04]  /*0d20*/  @P6 LOP3.LUT R3, R3, R22, RZ, 0x3c, !PT ;  /* 0x0000001603036212 */ /* 0x008fc800078e3cff */
[----:B--2---:R-:W-:Y:S02]  /*0d30*/  @P0 LOP3.LUT R3, R3, R26, RZ, 0x3c, !PT ;  /* 0x0000001a03030212 */ /* 0x004fe400078e3cff */
[----:B----4-:R-:W-:Y:S02]  /*0d40*/  @P6 LOP3.LUT R2, R2, R23, RZ, 0x3c, !PT ;  /* 0x0000001702026212 */ /* 0x010fe400078e3cff */
[----:B------:R-:W-:Y:S02]  /*0d50*/  @P6 LOP3.LUT R5, R5, R20, RZ, 0x3c, !PT ;  /* 0x0000001405056212 */ /* 0x000fe400078e3cff */
[----:B------:R-:W-:Y:S02]  /*0d60*/  @P0 LOP3.LUT R2, R2, R27, RZ, 0x3c, !PT ;  /* 0x0000001b02020212 */ /* 0x000fe400078e3cff */
[----:B------:R-:W-:Y:S02]  /*0d70*/  @P0 LOP3.LUT R4, R4, R25, RZ, 0x3c, !PT ;  /* 0x0000001904040212 */ /* 0x000fe400078e3cff */
[----:B------:R-:W-:Y:S01]  /*0d80*/  @P0 LOP3.LUT R5, R5, R24, RZ, 0x3c, !PT ;  /* 0x0000001805050212 */ /* 0x000fe200078e3cff */
[----:B------:R-:W-:Y:S06]  /*0d90*/  @P1 BRA `(.L_x_4) ;  /* 0xfffffff400481947 */ /* 0x000fec000383ffff */
[----:B------:R-:W-:-:S05]  /*0da0*/  VIADD R17, R17, 0x1 ;  /* 0x0000000111117836 */ /* 0x000fca0000000000 */
[----:B------:R-:W-:-:S13]  /*0db0*/  ISETP.NE.AND P0, PT, R17, 0x5, PT ;  /* 0x000000051100780c */ /* 0x000fda0003f05270 */
[----:B------:R-:W-:Y:S05]  /*0dc0*/  @P0 BRA `(.L_x_5) ;  /* 0xfffffff400300947 */ /* 0x000fea000383ffff */
[----:B------:R1:W-:Y:S01]  /*0dd0*/  STG.E.64 desc[UR4][R6.64+0x8], R4 ;  /* 0x0000080406007986 */ /* 0x0003e2000c101b04 */
[----:B------:R-:W-:Y:S01]  /*0de0*/  VIADD R14, R14, 0x1 ;  /* 0x000000010e0e7836 */ /* 0x000fe20000000000 */
[----:B------:R-:W-:Y:S02]  /*0df0*/  LOP3.LUT R11, R0, 0x3, RZ, 0xc0, !PT ;  /* 0x00000003000b7812 */ /* 0x000fe400078ec0ff */
[----:B------:R1:W-:Y:S02]  /*0e00*/  STG.E.64 desc[UR4][R6.64+0x10], R2 ;  /* 0x0000100206007986 */ /* 0x0003e4000c101b04 */
[----:B------:R-:W-:Y:S02]  /*0e10*/  ISETP.GE.U32.AND P0, PT, R14, R11, PT ;  /* 0x0000000b0e00720c */ /* 0x000fe40003f06070 */
[----:B------:R1:W-:Y:S11]  /*0e20*/  STG.E desc[UR4][R6.64+0x4], R15 ;  /* 0x0000040f06007986 */ /* 0x0003f6000c101904 */
[----:B------:R-:W-:Y:S05]  /*0e30*/  @!P0 BRA `(.L_x_6) ;  /* 0xfffffff400048947 */ /* 0x000fea000383ffff */
.L_x_3:
[----:B------:R-:W-:Y:S05]  /*0e40*/  BSYNC.RECONVERGENT B1 ;  /* 0x0000000000017941 */ /* 0x000fea0003800200 */
.L_x_2:
[----:B------:R-:W-:Y:S01]  /*0e50*/  ISETP.GT.U32.AND P0, PT, R0, 0x3, PT ;  /* 0x000000030000780c */ /* 0x000fe20003f04070 */
[----:B------:R-:W-:Y:S01]  /*0e60*/  VIADD R12, R12, 0x1 ;  /* 0x000000010c0c7836 */ /* 0x000fe20000000000 */
[--C-:B------:R-:W-:Y:S02]  /*0e70*/  SHF.R.U64 R0, R0, 0x2, R13.reuse ;  /* 0x0000000200007819 */ /* 0x100fe4000000120d */
[----:B------:R-:W-:Y:S02]  /*0e80*/  ISETP.GT.U32.AND.EX P0, PT, R13, RZ, PT, P0 ;  /* 0x000000ff0d00720c */ /* 0x000fe40003f04100 */
[----:B------:R-:W-:-:S11]  /*0e90*/  SHF.R.U32.HI R13, RZ, 0x2, R13 ;  /* 0x00000002ff0d7819 */ /* 0x000fd6000001160d */
[----:B------:R-:W-:Y:S05]  /*0ea0*/  @P0 BRA `(.L_x_7) ;  /* 0xfffffff000c80947 */ /* 0x000fea000383ffff */
.L_x_1:
[----:B------:R-:W-:Y:S05]  /*0eb0*/  BSYNC.RECONVERGENT B0 ;  /* 0x0000000000007941 */ /* 0x000fea0003800200 */
.L_x_0:
[----:B------:R-:W-:Y:S04]  /*0ec0*/  STG.E.64 desc[UR4][R6.64+0x18], RZ ;  /* 0x000018ff06007986 */ /* 0x000fe8000c101b04 */
[----:B------:R-:W-:Y:S04]  /*0ed0*/  STG.E desc[UR4][R6.64+0x20], RZ ;  /* 0x000020ff06007986 */ /* 0x000fe8000c101904 */
[----:B------:R-:W-:Y:S01]  /*0ee0*/  STG.E.64 desc[UR4][R6.64+0x28], RZ ;  /* 0x000028ff06007986 */ /* 0x000fe2000c101b04 */
[----:B------:R-:W-:Y:S05]  /*0ef0*/  EXIT ;  /* 0x000000000000794d */ /* 0x000fea0003800000 */
.L_x_8:
[----:B------:R-:W-:-:S00]  /*0f00*/  BRA `(.L_x_8) ;  /* 0xfffffffc00fc7947 */ /* 0x000fc0000383ffff */
[----:B------:R-:W-:-:S00]  /*0f10*/  NOP ;  /* 0x0000000000007918 */ /* 0x000fc00000000000 */
        /* <DEDUP_REMOVED lines=14> */
.L_x_17:


//--------------------- .text.top_k_selection_kernel --------------------------
	.section	.text.top_k_selection_kernel,"ax",@progbits
	.align	128
        .global         top_k_selection_kernel
        .type           top_k_selection_kernel,@function
        .size           top_k_selection_kernel,(.L_x_18 - top_k_selection_kernel)
        .other          top_k_selection_kernel,@"STO_CUDA_ENTRY STV_DEFAULT"
top_k_selection_kernel:
.text.top_k_selection_kernel:
        /* <DEDUP_REMOVED lines=8> */
[----:B------:R-:W0:Y:S01]  /*0080*/  LDCU UR6, c[0x0][0x390] ;  /* 0x00007200ff0677ac */ /* 0x000e220008000800 */
[----:B------:R-:W-:Y:S01]  /*0090*/  IMAD.MOV.U32 R0, RZ, RZ, RZ ;  /* 0x000000ffff007224 */ /* 0x000fe200078e00ff */
[----:B------:R-:W1:Y:S01]  /*00a0*/  LDCU.64 UR10, c[0x0][0x358] ;  /* 0x00006b00ff0a77ac */ /* 0x000e620008000a00 */
[----:B0-----:R-:W-:-:S09]  /*00b0*/  UISETP.NE.AND UP0, UPT, UR6, URZ, UPT ;  /* 0x000000ff0600728c */ /* 0x001fd2000bf05270 */
[----:B-1----:R-:W-:Y:S05]  /*00c0*/  BRA.U !UP0, `(.L_x_9) ;  /* 0x0000000908987547 */ /* 0x002fea000b800000 */
[----:B------:R-:W-:Y:S01]  /*00d0*/  UISETP.GE.U32.AND UP1, UPT, UR6, 0x10, UPT ;  /* 0x000000100600788c */ /* 0x000fe2000bf26070 */
[----:B------:R-:W-:Y:S01]  /*00e0*/  IMAD.MOV.U32 R5, RZ, RZ, -0xeb60d36 ;  /* 0xf149f2caff057424 */ /* 0x000fe200078e00ff */
[----:B------:R-:W-:Y:S01]  /*00f0*/  ULOP3.LUT UR7, UR6, 0xf, URZ, 0xc0, !UPT ;  /* 0x0000000f06077892 */ /* 0x000fe2000f8ec0ff */
[----:B------:R-:W-:Y:S02]  /*0100*/  IMAD.MOV.U32 R7, RZ, RZ, RZ ;  /* 0x000000ffff077224 */ /* 0x000fe400078e00ff */
[----:B------:R-:W-:Y:S01]  /*0110*/  IMAD.MOV.U32 R0, RZ, RZ, RZ ;  /* 0x000000ffff007224 */ /* 0x000fe200078e00ff */
[----:B------:R-:W-:-:S03]  /*0120*/  UISETP.NE.AND UP0, UPT, UR7, URZ, UPT ;  /* 0x000000ff0700728c */ /* 0x000fc6000bf05270 */
[----:B------:R-:W-:Y:S08]  /*0130*/  BRA.U !UP1, `(.L_x_10) ;  /* 0x00000005093c7547 */ /* 0x000ff0000b800000 */
[----:B------:R-:W0:Y:S01]  /*0140*/  LDCU.64 UR4, c[0x0][0x380] ;  /* 0x00007000ff0477ac */ /* 0x000e220008000a00 */
[----:B------:R-:W-:Y:S02]  /*0150*/  IMAD.MOV.U32 R5, RZ, RZ, -0xeb60d36 ;  /* 0xf149f2caff057424 */ /* 0x000fe400078e00ff */
[----:B------:R-:W-:Y:S01]  /*0160*/  IMAD.MOV.U32 R6, RZ, RZ, RZ ;  /* 0x000000ffff067224 */ /* 0x000fe200078e00ff */
[----:B------:R-:W-:Y:S01]  /*0170*/  ULOP3.LUT UR8, UR6, 0xfffffff0, URZ, 0xc0, !UPT ;  /* 0xfffffff006087892 */ /* 0x000fe2000f8ec0ff */
[----:B------:R-:W-:-:S05]  /*0180*/  IMAD.MOV.U32 R0, RZ, RZ, RZ ;  /* 0x000000ffff007224 */ /* 0x000fca00078e00ff */
[----:B------:R-:W-:Y:S01]  /*0190*/  IMAD.U32 R7, RZ, RZ, UR8 ;  /* 0x00000008ff077e24 */ /* 0x000fe2000f8e00ff */
[----:B0-----:R-:W-:-:S04]  /*01a0*/  UIADD3 UR4, UP1, UPT, UR4, 0x20, URZ ;  /* 0x0000002004047890 */ /* 0x001fc8000ff3e0ff */
[----:B------:R-:W-:Y:S02]  /*01b0*/  UIADD3.X UR5, UPT, UPT, URZ, UR5, URZ, UP1, !UPT ;  /* 0x00000005ff057290 */ /* 0x000fe40008ffe4ff */
[----:B------:R-:W-:-:S04]  /*01c0*/  IMAD.U32 R2, RZ, RZ, UR4 ;  /* 0x00000004ff027e24 */ /* 0x000fc8000f8e00ff */
[----:B------:R-:W-:-:S07]  /*01d0*/  IMAD.U32 R3, RZ, RZ, UR5 ;  /* 0x00000005ff037e24 */ /* 0x000fce000f8e00ff */
.L_x_11:
[----:B------:R-:W2:Y:S04]  /*01e0*/  LDG.E R18, desc[UR10][R2.64+-0x20] ;  /* 0xffffe00a02127981 */ /* 0x000ea8000c1e1900 */
[----:B------:R-:W3:Y:S04]  /*01f0*/  LDG.E R20, desc[UR10][R2.64+-0x1c] ;  /* 0xffffe40a02147981 */ /* 0x000ee8000c1e1900 */
[----:B------:R-:W4:Y:S04]  /*0200*/  LDG.E R22, desc[UR10][R2.64+-0x18] ;  /* 0xffffe80a02167981 */ /* 0x000f28000c1e1900 */
[----:B------:R-:W5:Y:S04]  /*0210*/  LDG.E R24, desc[UR10][R2.64+-0x14] ;  /* 0xffffec0a02187981 */ /* 0x000f68000c1e1900 */
        /* <DEDUP_REMOVED lines=11> */
[----:B------:R0:W5:Y:S01]  /*02d0*/  LDG.E R16, desc[UR10][R2.64+0x1c] ;  /* 0x00001c0a02107981 */ /* 0x000162000c1e1900 */
[----:B--2---:R-:W-:-:S04]  /*02e0*/  FSETP.GT.AND P3, PT, R18, R5, PT ;  /* 0x000000051200720b */ /* 0x004fc80003f64000 */
[----:B------:R-:W-:Y:S02]  /*02f0*/  FSEL R5, R18, R5, P3 ;  /* 0x0000000512057208 */ /* 0x000fe40001800000 */
[----:B------:R-:W-:Y:S02]  /*0300*/  SEL R0, R6, R0, P3 ;  /* 0x0000000006007207 */ /* 0x000fe40001800000 */
[----:B---3--:R-:W-:-:S04]  /*0310*/  FSETP.GT.AND P4, PT, R20, R5, PT ;  /* 0x000000051400720b */ /* 0x008fc80003f84000 */
[----:B------:R-:W-:-:S04]  /*0320*/  FSEL R5, R20, R5, P4 ;  /* 0x0000000514057208 */ /* 0x000fc80002000000 */
[----:B----4-:R-:W-:-:S04]  /*0330*/  FSETP.GT.AND P5, PT, R22, R5, PT ;  /* 0x000000051600720b */ /* 0x010fc80003fa4000 */
[----:B------:R-:W-:Y:S01]  /*0340*/  FSEL R5, R22, R5, P5 ;  /* 0x0000000516057208 */ /* 0x000fe20002800000 */
[----:B------:R-:W-:-:S03]  /*0350*/  @P4 VIADD R0, R6, 0x1 ;  /* 0x0000000106004836 */ /* 0x000fc60000000000 */
[----:B-----5:R-:W-:-:S04]  /*0360*/  FSETP.GT.AND P6, PT, R24, R5, PT ;  /* 0x000000051800720b */ /* 0x020fc80003fc4000 */
[----:B------:R-:W-:Y:S01]  /*0370*/  FSEL R5, R24, R5, P6 ;  /* 0x0000000518057208 */ /* 0x000fe20003000000 */
[----:B------:R-:W-:-:S03]  /*0380*/  @P5 VIADD R0, R6, 0x2 ;  /* 0x0000000206005836 */ /* 0x000fc60000000000 */
[----:B------:R-:W-:-:S04]  /*0390*/  FSETP.GT.AND P0, PT, R26, R5, PT ;  /* 0x000000051a00720b */ /* 0x000fc80003f04000 */
        /* <DEDUP_REMOVED lines=31> */
[----:B------:R-:W-:Y:S01]  /*0590*/  @P2 VIADD R0, R6, 0xd ;  /* 0x0000000d06002836 */ /* 0x000fe20000000000 */
[----:B0-----:R-:W-:Y:S02]  /*05a0*/  IADD3 R2, P2, PT, R2, 0x40, RZ ;  /* 0x0000004002027810 */ /* 0x001fe40007f5e0ff */
[----:B------:R-:W-:-:S03]  /*05b0*/  FSETP.GT.AND P0, PT, R16, R5, PT ;  /* 0x000000051000720b */ /* 0x000fc60003f04000 */
[----:B------:R-:W-:Y:S01]  /*05c0*/  IMAD.X R3, RZ, RZ, R3, P2 ;  /* 0x000000ffff037224 */ /* 0x000fe200010e0603 */
[----:B------:R-:W-:Y:S01]  /*05d0*/  FSEL R5, R16, R5, P0 ;  /* 0x0000000510057208 */ /* 0x000fe20000000000 */
[----:B------:R-:W-:-:S08]  /*05e0*/  @P3 VIADD R0, R6, 0xe ;  /* 0x0000000e06003836 */ /* 0x000fd00000000000 */
[C---:B------:R-:W-:Y:S02]  /*05f0*/  @P0 VIADD R0, R6.reuse, 0xf ;  /* 0x0000000f06000836 */ /* 0x040fe40000000000 */
[----:B------:R-:W-:-:S05]  /*0600*/  VIADD R6, R6, 0x10 ;  /* 0x0000001006067836 */ /* 0x000fca0000000000 */
[----:B------:R-:W-:-:S13]  /*0610*/  ISETP.NE.AND P1, PT, R6, R7, PT ;  /* 0x000000070600720c */ /* 0x000fda0003f25270 */
[----:B------:R-:W-:Y:S05]  /*0620*/  @P1 BRA `(.L_x_11) ;  /* 0xfffffff800ec1947 */ /* 0x000fea000383ffff */
.L_x_10:
[----:B------:R-:W-:Y:S05]  /*0630*/  BRA.U !UP0, `(.L_x_9) ;  /* 0x00000005083c7547 */ /* 0x000fea000b800000 */
[----:B------:R-:W-:Y:S02]  /*0640*/  UISETP.GE.U32.AND UP0, UPT, UR7, 0x8, UPT ;  /* 0x000000080700788c */ /* 0x000fe4000bf06070 */
[----:B------:R-:W-:-:S04]  /*0650*/  ULOP3.LUT UR5, UR6, 0x7, URZ, 0xc0, !UPT ;  /* 0x0000000706057892 */ /* 0x000fc8000f8ec0ff */
[----:B------:R-:W-:-:S03]  /*0660*/  UISETP.NE.AND UP1, UPT, UR5, URZ, UPT ;  /* 0x000000ff0500728c */ /* 0x000fc6000bf25270 */
[----:B------:R-:W-:Y:S08]  /*0670*/  BRA.U !UP0, `(.L_x_12) ;  /* 0x00000001088c7547 */ /* 0x000ff0000b800000 */
[----:B------:R-:W0:Y:S02]  /*0680*/  LDC.64 R2, c[0x0][0x380] ;  /* 0x0000e000ff027b82 */ /* 0x000e240000000a00 */
[----:B0-----:R-:W-:-:S05]  /*0690*/  IMAD.WIDE.U32 R2, R7, 0x4, R2 ;  /* 0x0000000407027825 */ /* 0x001fca00078e0002 */
[----:B------:R-:W2:Y:S04]  /*06a0*/  LDG.E R6, desc[UR10][R2.64] ;  /* 0x0000000a02067981 */ /* 0x000ea8000c1e1900 */
[----:B------:R-:W3:Y:S04]  /*06b0*/  LDG.E R8, desc[UR10][R2.64+0x4] ;  /* 0x0000040a02087981 */ /* 0x000ee8000c1e1900 */
[----:B------:R-:W4:Y:S04]  /*06c0*/  LDG.E R10, desc[UR10][R2.64+0x8] ;  /* 0x0000080a020a7981 */ /* 0x000f28000c1e1900 */
[----:B------:R-:W5:Y:S04]  /*06d0*/  LDG.E R12, desc[UR10][R2.64+0xc] ;  /* 0x00000c0a020c7981 */ /* 0x000f68000c1e1900 */
[----:B------:R-:W5:Y:S04]  /*06e0*/  LDG.E R14, desc[UR10][R2.64+0x10] ;  /* 0x0000100a020e7981 */ /* 0x000f68000c1e1900 */
[----:B------:R-:W5:Y:S04]  /*06f0*/  LDG.E R16, desc[UR10][R2.64+0x14] ;  /* 0x0000140a02107981 */ /* 0x000f68000c1e1900 */
[----:B------:R-:W5:Y:S04]  /*0700*/  LDG.E R18, desc[UR10][R2.64+0x18] ;  /* 0x0000180a02127981 */ /* 0x000f68000c1e1900 */
[----:B------:R-:W5:Y:S01]  /*0710*/  LDG.E R20, desc[UR10][R2.64+0x1c] ;  /* 0x00001c0a02147981 */ /* 0x000f62000c1e1900 */
        /* <DEDUP_REMOVED lines=22> */
[----:B------:R-:W-:-:S08]  /*0880*/  @P2 VIADD R0, R7, 0x6 ;  /* 0x0000000607002836 */ /* 0x000fd00000000000 */
[C---:B------:R-:W-:Y:S02]  /*0890*/  @P3 VIADD R0, R7.reuse, 0x7 ;  /* 0x0000000707003836 */ /* 0x040fe40000000000 */
[----:B------:R-:W-:-:S07]  /*08a0*/  VIADD R7, R7, 0x8 ;  /* 0x0000000807077836 */ /* 0x000fce0000000000 */
.L_x_12:
        /* <DEDUP_REMOVED lines=21> */
[----:B------:R-:W-:-:S08]  /*0a00*/  @P2 VIADD R0, R7, 0x2 ;  /* 0x0000000207002836 */ /* 0x000fd00000000000 */
[C---:B------:R-:W-:Y:S02]  /*0a10*/  @P3 VIADD R0, R7.reuse, 0x3 ;  /* 0x0000000307003836 */ /* 0x040fe40000000000 */
[----:B------:R-:W-:-:S07]  /*0a20*/  VIADD R7, R7, 0x4 ;  /* 0x0000000407077836 */ /* 0x000fce0000000000 */
.L_x_13:
[----:B------:R-:W-:Y:S05]  /*0a30*/  BRA.U !UP1, `(.L_x_9) ;  /* 0x00000001093c7547 */ /* 0x000fea000b800000 */
[----:B------:R-:W0:Y:S01]  /*0a40*/  LDC.64 R2, c[0x0][0x380] ;  /* 0x0000e000ff027b82 */ /* 0x000e220000000a00 */
[----:B------:R-:W-:Y:S01]  /*0a50*/  UIADD3 UR4, UPT, UPT, -UR4, URZ, URZ ;  /* 0x000000ff04047290 */ /* 0x000fe2000fffe1ff */
[----:B0-----:R-:W-:-:S04]  /*0a60*/  IMAD.WIDE.U32 R2, R7, 0x4, R2 ;  /* 0x0000000407027825 */ /* 0x001fc800078e0002 */
[----:B------:R-:W-:-:S07]  /*0a70*/  IMAD.MOV.U32 R6, RZ, RZ, R2 ;  /* 0x000000ffff067224 */ /* 0x000fce00078e0002 */
.L_x_14:
[----:B------:R-:W-:-:S06]  /*0a80*/  IMAD.MOV.U32 R2, RZ, RZ, R6 ;  /* 0x000000ffff027224 */ /* 0x000fcc00078e0006 */
[----:B------:R0:W2:Y:S01]  /*0a90*/  LDG.E R2, desc[UR10][R2.64] ;  /* 0x0000000a02027981 */ /* 0x0000a2000c1e1900 */
[----:B------:R-:W-:Y:S01]  /*0aa0*/  UIADD3 UR4, UPT, UPT, UR4, 0x1, URZ ;  /* 0x0000000104047890 */ /* 0x000fe2000fffe0ff */
[----:B------:R-:W-:-:S03]  /*0ab0*/  IADD3 R6, P1, PT, R6, 0x4, RZ ;  /* 0x0000000406067810 */ /* 0x000fc60007f3e0ff */
[----:B------:R-:W-:Y:S02]  /*0ac0*/  UISETP.NE.AND UP0, UPT, UR4, URZ, UPT ;  /* 0x000000ff0400728c */ /* 0x000fe4000bf05270 */
[----:B0-----:R-:W-:Y:S01]  /*0ad0*/  IMAD.X R3, RZ, RZ, R3, P1 ;  /* 0x000000ffff037224 */ /* 0x001fe200008e0603 */
[----:B--2---:R-:W-:-:S04]  /*0ae0*/  FSETP.GT.AND P0, PT, R2, R5, PT ;  /* 0x000000050200720b */ /* 0x004fc80003f04000 */
[C---:B------:R-:W-:Y:S01]  /*0af0*/  SEL R0, R7.reuse, R0, P0 ;  /* 0x0000000007007207 */ /* 0x040fe20000000000 */
[----:B------:R-:W-:Y:S01]  /*0b00*/  VIADD R7, R7, 0x1 ;  /* 0x0000000107077836 */ /* 0x000fe20000000000 */
[----:B------:R-:W-:Y:S01]  /*0b10*/  FSEL R5, R2, R5, P0 ;  /* 0x0000000502057208 */ /* 0x000fe20000000000 */
[----:B------:R-:W-:Y:S06]  /*0b20*/  BRA.U UP0, `(.L_x_14) ;  /* 0xfffffffd00d47547 */ /* 0x000fec000b83ffff */
.L_x_9:
[----:B------:R-:W0:Y:S02]  /*0b30*/  LDC.64 R2, c[0x0][0x388] ;  /* 0x0000e200ff027b82 */ /* 0x000e240000000a00 */
[----:B0-----:R-:W-:-:S05]  /*0b40*/  IMAD.WIDE.U32 R4, R4, 0x4, R2 ;  /* 0x0000000404047825 */ /* 0x001fca00078e0002 */
[----:B------:R-:W-:Y:S01]  /*0b50*/  STG.E desc[UR10][R4.64], R0 ;  /* 0x0000000004007986 */ /* 0x000fe2000c10190a */
[----:B------:R-:W-:Y:S05]  /*0b60*/  EXIT ;  /* 0x000000000000794d */ /* 0x000fea0003800000 */
.L_x_15:
        /* <DEDUP_REMOVED lines=9> */
.L_x_18:


//--------------------- .text.generate_candidates_kernel --------------------------
	.section	.text.generate_candidates_kernel,"ax",@progbits
	.align	128
        .global         generate_candidates_kernel
        .type           generate_candidates_kernel,@function
        .size           generate_candidates_kernel,(.L_x_19 - generate_candidates_kernel)
        .other          generate_candidates_kernel,@"STO_CUDA_ENTRY STV_DEFAULT"
generate_candidates_kernel:
.text.generate_candidates_kernel:
        /* <DEDUP_REMOVED lines=10> */
[----:B0-----:R-:W-:-:S05]  /*00a0*/  IMAD.WIDE.U32 R2, R0, 0x30, R2 ;  /* 0x0000003000027825 */ /* 0x001fca00078e0002 */
[----:B-1----:R-:W2:Y:S04]  /*00b0*/  LDG.E.64 R16, desc[UR4][R2.64] ;  /* 0x0000000402107981 */ /* 0x002ea8000c1e1b00 */
[----:B------:R-:W3:Y:S04]  /*00c0*/  LDG.E.64 R4, desc[UR4][R2.64+0x10] ;  /* 0x0000100402047981 */ /* 0x000ee8000c1e1b00 */
[----:B------:R-:W4:Y:S04]  /*00d0*/  LDG.E.64 R6, desc[UR4][R2.64+0x8] ;  /* 0x0000080402067981 */ /* 0x000f28000c1e1b00 */
[----:B------:R-:W5:Y:S04]  /*00e0*/  LDG.E.64 R8, desc[UR4][R2.64+0x18] ;  /* 0x0000180402087981 */ /* 0x000f68000c1e1b00 */
[----:B------:R-:W5:Y:S04]  /*00f0*/  LDG.E.64 R10, desc[UR4][R2.64+0x28] ;  /* 0x00002804020a7981 */ /* 0x000f68000c1e1b00 */
[----:B------:R-:W5:Y:S01]  /*0100*/  LDG.E R13, desc[UR4][R2.64+0x20] ;  /* 0x00002004020d7981 */ /* 0x000f62000c1e1900 */
[----:B------:R-:W-:-:S02]  /*0110*/  MOV R19, 0x3e055027 ;  /* 0x3e05502700137802 */ /* 0x000fc40000000f00 */
[----:B--2---:R-:W-:Y:S02]  /*0120*/  SHF.R.U32.HI R12, RZ, 0x2, R17 ;  /* 0x00000002ff0c7819 */ /* 0x004fe40000011611 */
[----:B------:R-:W-:Y:S02]  /*0130*/  IADD3 R16, PT, PT, R16, 0x587c5, RZ ;  /* 0x000587c510107810 */ /* 0x000fe40007ffe0ff */
[----:B------:R-:W-:Y:S01]  /*0140*/  LOP3.LUT R12, R12, R17, RZ, 0x3c, !PT ;  /* 0x000000110c0c7212 */ /* 0x000fe200078e3cff */
[----:B------:R-:W-:Y:S01]  /*0150*/  HFMA2 R17, -RZ, RZ, 0.1171875, 0 ;  /* 0x2f800000ff117431 */ /* 0x000fe200000001ff */
[----:B---3--:R-:W-:Y:S01]  /*0160*/  SHF.L.U32 R14, R5, 0x4, RZ ;  /* 0x00000004050e7819 */ /* 0x008fe200000006ff */
[----:B------:R-:W-:Y:S01]  /*0170*/  IMAD.MOV.U32 R23, RZ, RZ, R4 ;  /* 0x000000ffff177224 */ /* 0x000fe200078e0004 */
[----:B------:R-:W-:Y:S02]  /*0180*/  SHF.L.U32 R15, R12, 0x1, RZ ;  /* 0x000000010c0f7819 */ /* 0x000fe400000006ff */
[----:B----4-:R-:W-:-:S02]  /*0190*/  MOV R22, R7 ;  /* 0x0000000700167202 */ /* 0x010fc40000000f00 */
[----:B------:R-:W-:-:S04]  /*01a0*/  LOP3.LUT R15, R5, R14, R15, 0x96, !PT ;  /* 0x0000000e050f7212 */ /* 0x000fc800078e960f */
[----:B------:R-:W-:-:S05]  /*01b0*/  LOP3.LUT R15, R15, R12, RZ, 0x3c, !PT ;  /* 0x0000000c0f0f7212 */ /* 0x000fca00078e3cff */
[----:B------:R-:W-:-:S05]  /*01c0*/  IMAD.IADD R12, R15, 0x1, R16 ;  /* 0x000000010f0c7824 */ /* 0x000fca00078e0210 */
[----:B------:R-:W-:-:S05]  /*01d0*/  I2FP.F32.U32 R12, R12 ;  /* 0x0000000c000c7245 */ /* 0x000fca0000201000 */
[----:B------:R-:W-:-:S04]  /*01e0*/  FFMA R12, R12, R17, 1.1641532182693481445e-10 ;  /* 0x2f0000000c0c7423 */ /* 0x000fc80000000011 */
[----:B------:R-:W-:-:S05]  /*01f0*/  FADD R12, -R12, 1 ;  /* 0x3f8000000c0c7421 */ /* 0x000fca0000000100 */
[----:B------:R-:W-:-:S04]  /*0200*/  FSETP.GEU.AND P0, PT, R12, 1.175494350822287508e-38, PT ;  /* 0x008000000c00780b */ /* 0x000fc80003f0e000 */
[----:B------:R-:W-:-:S09]  /*0210*/  FSEL R20, RZ, -23, P0 ;  /* 0xc1b80000ff147808 */ /* 0x000fd20000000000 */
[----:B------:R-:W-:-:S05]  /*0220*/  @!P0 FMUL R12, R12, 8388608 ;  /* 0x4b0000000c0c8820 */ /* 0x000fca0000400000 */
[C---:B------:R-:W-:Y:S02]  /*0230*/  IADD3 R17, PT, PT, R12.reuse, -0x3f2aaaab, RZ ;  /* 0xc0d555550c117810 */ /* 0x040fe40007ffe0ff */
[----:B------:R-:W-:Y:S02]  /*0240*/  ISETP.GT.U32.AND P0, PT, R12, 0x7f7fffff, PT ;  /* 0x7f7fffff0c00780c */ /* 0x000fe40003f04070 */
[----:B------:R-:W-:-:S05]  /*0250*/  LOP3.LUT R17, R17, 0xff800000, RZ, 0xc0, !PT ;  /* 0xff80000011117812 */ /* 0x000fca00078ec0ff */
[----:B------:R-:W-:Y:S01]  /*0260*/  IMAD.IADD R14, R12, 0x1, -R17 ;  /* 0x000000010c0e7824 */ /* 0x000fe200078e0a11 */
[----:B------:R-:W-:-:S03]  /*0270*/  I2FP.F32.S32 R17, R17 ;  /* 0x0000001100117245 */ /* 0x000fc60000201400 */
[----:B------:R-:W-:Y:S02]  /*0280*/  FADD R14, R14, -1 ;  /* 0xbf8000000e0e7421 */ /* 0x000fe40000000000 */
[----:B------:R-:W-:Y:S02]  /*0290*/  FFMA R17, R17, 1.1920928955078125e-07, R20 ;  /* 0x3400000011117823 */ /* 0x000fe40000000014 */
[----:B------:R-:W-:-:S04]  /*02a0*/  FFMA R19, R14, -R19, 0.14084610342979431152 ;  /* 0x3e1039f60e137423 */ /* 0x000fc80000000813 */
[----:B------:R-:W-:-:S04]  /*02b0*/  FFMA R19, R14, R19, -0.12148627638816833496 ;  /* 0xbdf8cdcc0e137423 */ /* 0x000fc80000000013 */
[----:B------:R-:W-:-:S04]  /*02c0*/  FFMA R19, R14, R19, 0.13980610668659210205 ;  /* 0x3e0f29550e137423 */ /* 0x000fc80000000013 */
[----:B------:R-:W-:-:S04]  /*02d0*/  FFMA R19, R14, R19, -0.16684235632419586182 ;  /* 0xbe2ad8b90e137423 */ /* 0x000fc80000000013 */
[----:B------:R-:W-:-:S04]  /*02e0*/  FFMA R19, R14, R19, 0.20012299716472625732 ;  /* 0x3e4ced0b0e137423 */ /* 0x000fc80000000013 */
[C---:B------:R-:W-:Y:S02]  /*02f0*/  FFMA R21, R14.reuse, R19, -0.24999669194221496582 ;  /* 0xbe7fff220e157423 */ /* 0x040fe40000000013 */
[----:B------:R-:W0:Y:S02]  /*0300*/  LDC.64 R18, c[0x0][0x388] ;  /* 0x0000e200ff127b82 */ /* 0x000e240000000a00 */
[----:B------:R-:W-:-:S04]  /*0310*/  FFMA R21, R14, R21, 0.33333182334899902344 ;  /* 0x3eaaaa780e157423 */ /* 0x000fc80000000015 */
[----:B------:R-:W-:-:S04]  /*0320*/  FFMA R21, R14, R21, -0.5 ;  /* 0xbf0000000e157423 */ /* 0x000fc80000000015 */
[----:B------:R-:W-:-:S04]  /*0330*/  FMUL R21, R14, R21 ;  /* 0x000000150e157220 */ /* 0x000fc80000400000 */
[----:B------:R-:W-:Y:S01]  /*0340*/  FFMA R14, R14, R21, R14 ;  /* 0x000000150e0e7223 */ /* 0x000fe2000000000e */
[----:B------:R-:W-:-:S03]  /*0350*/  MOV R21, 0x7f800000 ;  /* 0x7f80000000157802 */ /* 0x000fc60000000f00 */
[----:B------:R-:W-:Y:S01]  /*0360*/  FFMA R14, R17, 0.69314718246459960938, R14 ;  /* 0x3f317218110e7823 */ /* 0x000fe2000000000e */
[----:B------:R-:W-:Y:S01]  /*0370*/  MOV R17, R6 ;  /* 0x0000000600117202 */ /* 0x000fe20000000f00 */
[C---:B------:R-:W-:Y:S01]  /*0380*/  @P0 FFMA R14, R12.reuse, R21, +INF ;  /* 0x7f8000000c0e0423 */ /* 0x040fe20000000015 */
[----:B------:R-:W-:Y:S01]  /*0390*/  FSETP.NEU.AND P0, PT, R12, RZ, PT ;  /* 0x000000ff0c00720b */ /* 0x000fe20003f0d000 */
[----:B0-----:R-:W-:-:S03]  /*03a0*/  IMAD.WIDE.U32 R18, R0, 0x4, R18 ;  /* 0x0000000400127825 */ /* 0x001fc600078e0012 */
[----:B------:R-:W-:Y:S02]  /*03b0*/  FSEL R21, -R14, +INF , P0 ;  /* 0x7f8000000e157808 */ /* 0x000fe40000000100 */
[----:B------:R-:W-:-:S03]  /*03c0*/  MOV R14, R5 ;  /* 0x00000005000e7202 */ /* 0x000fc60000000f00 */
[----:B------:R-:W-:Y:S04]  /*03d0*/  STG.E desc[UR4][R18.64], R21 ;  /* 0x0000001512007986 */ /* 0x000fe8000c101904 */
[----:B------:R-:W-:Y:S04]  /*03e0*/  STG.E.64 desc[UR4][R2.64], R16 ;  /* 0x0000001002007986 */ /* 0x000fe8000c101b04 */
[----:B------:R-:W-:Y:S04]  /*03f0*/  STG.E.64 desc[UR4][R2.64+0x8], R22 ;  /* 0x0000081602007986 */ /* 0x000fe8000c101b04 */
[----:B------:R-:W-:Y:S04]  /*0400*/  STG.E.64 desc[UR4][R2.64+0x10], R14 ;  /* 0x0000100e02007986 */ /* 0x000fe8000c101b04 */
[----:B-----5:R-:W-:Y:S04]  /*0410*/  STG.E.64 desc[UR4][R2.64+0x18], R8 ;  /* 0x0000180802007986 */ /* 0x020fe8000c101b04 */
[----:B------:R-:W-:Y:S04]  /*0420*/  STG.E.64 desc[UR4][R2.64+0x28], R10 ;  /* 0x0000280a02007986 */ /* 0x000fe8000c101b04 */
[----:B------:R-:W-:Y:S01]  /*0430*/  STG.E desc[UR4][R2.64+0x20], R13 ;  /* 0x0000200d02007986 */ /* 0x000fe2000c101904 */
[----:B------:R-:W-:Y:S05]  /*0440*/  EXIT ;  /* 0x000000000000794d */ /* 0x000fea0003800000 */
.L_x_16:
        /* <DEDUP_REMOVED lines=11> */
.L_x_19:


//--------------------- .nv.global.init           --------------------------
	.section	.nv.global.init,"aw",@progbits
	.align	4
.nv.global.init:
	.type		mrg32k3aM1SubSeq,@object
	.size		mrg32k3aM1SubSeq,(mrg32k3aM2SubSeq - mrg32k3aM1SubSeq)
mrg32k3aM1SubSeq:
        /*0000*/ 	.byte	0x0b, 0xcc, 0xee, 0x04, 0x73, 0x29, 0x8b, 0x6f, 0xf6, 0x53, 0x03, 0xf6, 0x23, 0xf6, 0xea, 0xda
        /* <DEDUP_REMOVED lines=125> */
	.type		mrg32k3aM2SubSeq,@object
	.size		mrg32k3aM2SubSeq,(mrg32k3aM1 - mrg32k3aM2SubSeq)
mrg32k3aM2SubSeq:
        /* <DEDUP_REMOVED lines=126> */
	.type		mrg32k3aM1,@object
	.size		mrg32k3aM1,(mrg32k3aM1Seq - mrg32k3aM1)
mrg32k3aM1:
        /* <DEDUP_REMOVED lines=144> */
	.type		mrg32k3aM1Seq,@object
	.size		mrg32k3aM1Seq,(mrg32k3aM2 - mrg32k3aM1Seq)
mrg32k3aM1Seq:
        /* <DEDUP_REMOVED lines=144> */
	.type		mrg32k3aM2,@object
	.size		mrg32k3aM2,(mrg32k3aM2Seq - mrg32k3aM2)
mrg32k3aM2:
        /* <DEDUP_REMOVED lines=144> */
	.type		mrg32k3aM2Seq,@object
	.size		mrg32k3aM2Seq,(precalc_xorwow_matrix - mrg32k3aM2Seq)
mrg32k3aM2Seq:
        /* <DEDUP_REMOVED lines=144> */
	.type		precalc_xorwow_matrix,@object
	.size		precalc_xorwow_matrix,(precalc_xorwow_offset_matrix - precalc_xorwow_matrix)
precalc_xorwow_matrix:
        /* <DEDUP_REMOVED lines=6400> */
	.type		precalc_xorwow_offset_matrix,@object
	.size		precalc_xorwow_offset_matrix,(.L_1 - precalc_xorwow_offset_matrix)
precalc_xorwow_offset_matrix:
        /* <DEDUP_REMOVED lines=6400> */
.L_1:


//--------------------- .nv.shared.reserved.0     --------------------------
	.section	.nv.shared.reserved.0,"aw",@nobits
	.weak		__nv_reservedSMEM_offset_0_alias
	.size		__nv_reservedSMEM_offset_0_alias, 0, 64
	.other		__nv_reservedSMEM_offset_0_alias,@"STO_CUDA_RESERVED_SHARED STV_DEFAULT"
__nv_reservedSMEM_offset_0_alias:
	.zero		0
	.zero		64


//--------------------- .nv.constant0.curandSetupKernel --------------------------
	.section	.nv.constant0.curandSetupKernel,"a",@progbits
	.sectionflags	@""
	.align	4
.nv.constant0.curandSetupKernel:
	.zero		916


//--------------------- .nv.constant0.top_k_selection_kernel --------------------------
	.section	.nv.constant0.top_k_selection_kernel,"a",@progbits
	.sectionflags	@""
	.align	4
.nv.constant0.top_k_selection_kernel:
	.zero		920


//--------------------- .nv.constant0.generate_candidates_kernel --------------------------
	.section	.nv.constant0.generate_candidates_kernel,"a",@progbits
	.sectionflags	@""
	.align	4
.nv.constant0.generate_candidates_kernel:
	.zero		928


//--------------------- SYMBOLS --------------------------

	.type		.nv.reservedSmem.offset0,@object
	.size		.nv.reservedSmem.offset0,0x4
